//
// Generated by NVIDIA NVVM Compiler
//
// Compiler Build ID: CL-36424714
// Cuda compilation tools, release 13.0, V13.0.88
// Based on NVVM 20.0.0
//

.version 9.0
.target sm_100
.address_size 64

	// .globl	_Z5sgemvPfS_S_ii
// _ZZ16block_reduce_sumIfET_S0_E7warpsum has been demoted

.visible .entry _Z5sgemvPfS_S_ii(
	.param .u64 .ptr .align 1 _Z5sgemvPfS_S_ii_param_0,
	.param .u64 .ptr .align 1 _Z5sgemvPfS_S_ii_param_1,
	.param .u64 .ptr .align 1 _Z5sgemvPfS_S_ii_param_2,
	.param .u32 _Z5sgemvPfS_S_ii_param_3,
	.param .u32 _Z5sgemvPfS_S_ii_param_4
)
{
	.reg .pred 	%p<31>;
	.reg .b32 	%r<69>;
	.reg .b32 	%f<106>;
	.reg .b64 	%rd<47>;

	ld.param.u64 	%rd7, [_Z5sgemvPfS_S_ii_param_0];
	ld.param.u64 	%rd8, [_Z5sgemvPfS_S_ii_param_1];
	ld.param.u64 	%rd6, [_Z5sgemvPfS_S_ii_param_2];
	ld.param.u32 	%r37, [_Z5sgemvPfS_S_ii_param_3];
	ld.param.u32 	%r36, [_Z5sgemvPfS_S_ii_param_4];
	cvta.to.global.u64 	%rd1, %rd8;
	cvta.to.global.u64 	%rd2, %rd7;
	mov.u32 	%r38, %tid.x;
	and.b32  	%r1, %r38, 31;
	mov.u32 	%r39, %ctaid.x;
	mov.u32 	%r40, %ntid.y;
	mov.u32 	%r41, %tid.y;
	mad.lo.s32 	%r2, %r39, %r40, %r41;
	setp.ge.s32 	%p1, %r2, %r37;
	@%p1 bra 	$L__BB0_44;
	setp.lt.s32 	%p2, %r36, 1;
	mov.f32 	%f97, 0f00000000;
	@%p2 bra 	$L__BB0_42;
	add.s32 	%r3, %r36, 31;
	shr.u32 	%r4, %r3, 5;
	mul.lo.s32 	%r5, %r36, %r2;
	and.b32  	%r6, %r4, 7;
	setp.lt.u32 	%p3, %r36, 225;
	mov.f32 	%f97, 0f00000000;
	mov.b32 	%r63, 0;
	@%p3 bra 	$L__BB0_21;
	and.b32  	%r63, %r4, 67108856;
	and.b32  	%r44, %r4, 67108856;
	neg.s32 	%r68, %r44;
	or.b32  	%r67, %r1, 128;
	add.s32 	%r66, %r5, %r1;
	mov.f32 	%f97, 0f00000000;
$L__BB0_4:
	.pragma "nounroll";
	add.s32 	%r26, %r67, -128;
	setp.ge.s32 	%p4, %r26, %r36;
	mul.wide.s32 	%rd9, %r66, 4;
	add.s64 	%rd5, %rd2, %rd9;
	@%p4 bra 	$L__BB0_6;
	ld.global.f32 	%f43, [%rd5];
	mul.wide.u32 	%rd10, %r26, 4;
	add.s64 	%rd11, %rd1, %rd10;
	ld.global.f32 	%f44, [%rd11];
	fma.rn.f32 	%f97, %f43, %f44, %f97;
$L__BB0_6:
	add.s32 	%r27, %r67, -96;
	setp.ge.s32 	%p5, %r27, %r36;
	@%p5 bra 	$L__BB0_8;
	ld.global.f32 	%f45, [%rd5+128];
	mul.wide.u32 	%rd12, %r27, 4;
	add.s64 	%rd13, %rd1, %rd12;
	ld.global.f32 	%f46, [%rd13];
	fma.rn.f32 	%f97, %f45, %f46, %f97;
$L__BB0_8:
	add.s32 	%r28, %r67, -64;
	setp.ge.s32 	%p6, %r28, %r36;
	@%p6 bra 	$L__BB0_10;
	ld.global.f32 	%f47, [%rd5+256];
	mul.wide.u32 	%rd14, %r28, 4;
	add.s64 	%rd15, %rd1, %rd14;
	ld.global.f32 	%f48, [%rd15];
	fma.rn.f32 	%f97, %f47, %f48, %f97;
$L__BB0_10:
	add.s32 	%r29, %r67, -32;
	setp.ge.s32 	%p7, %r29, %r36;
	@%p7 bra 	$L__BB0_12;
	ld.global.f32 	%f49, [%rd5+384];
	mul.wide.u32 	%rd16, %r29, 4;
	add.s64 	%rd17, %rd1, %rd16;
	ld.global.f32 	%f50, [%rd17];
	fma.rn.f32 	%f97, %f49, %f50, %f97;
$L__BB0_12:
	add.s32 	%r30, %r67, 96;
	setp.ge.s32 	%p8, %r67, %r36;
	@%p8 bra 	$L__BB0_14;
	ld.global.f32 	%f51, [%rd5+512];
	mul.wide.u32 	%rd18, %r67, 4;
	add.s64 	%rd19, %rd1, %rd18;
	ld.global.f32 	%f52, [%rd19];
	fma.rn.f32 	%f97, %f51, %f52, %f97;
$L__BB0_14:
	add.s32 	%r31, %r67, 32;
	setp.ge.s32 	%p9, %r31, %r36;
	@%p9 bra 	$L__BB0_16;
	ld.global.f32 	%f53, [%rd5+640];
	mul.wide.u32 	%rd20, %r31, 4;
	add.s64 	%rd21, %rd1, %rd20;
	ld.global.f32 	%f54, [%rd21];
	fma.rn.f32 	%f97, %f53, %f54, %f97;
$L__BB0_16:
	add.s32 	%r32, %r67, 64;
	setp.ge.s32 	%p10, %r32, %r36;
	@%p10 bra 	$L__BB0_18;
	ld.global.f32 	%f55, [%rd5+768];
	mul.wide.u32 	%rd22, %r32, 4;
	add.s64 	%rd23, %rd1, %rd22;
	ld.global.f32 	%f56, [%rd23];
	fma.rn.f32 	%f97, %f55, %f56, %f97;
$L__BB0_18:
	setp.ge.s32 	%p11, %r30, %r36;
	@%p11 bra 	$L__BB0_20;
	ld.global.f32 	%f57, [%rd5+896];
	mul.wide.u32 	%rd24, %r30, 4;
	add.s64 	%rd25, %rd1, %rd24;
	ld.global.f32 	%f58, [%rd25];
	fma.rn.f32 	%f97, %f57, %f58, %f97;
$L__BB0_20:
	add.s32 	%r68, %r68, 8;
	add.s32 	%r67, %r67, 256;
	add.s32 	%r66, %r66, 256;
	setp.eq.s32 	%p12, %r68, 0;
	@%p12 bra 	$L__BB0_21;
	bra.uni 	$L__BB0_4;
$L__BB0_21:
	setp.eq.s32 	%p13, %r6, 0;
	@%p13 bra 	$L__BB0_42;
	setp.lt.u32 	%p14, %r6, 4;
	@%p14 bra 	$L__BB0_32;
	shl.b32 	%r45, %r63, 5;
	or.b32  	%r12, %r45, %r1;
	setp.ge.s32 	%p15, %r12, %r36;
	add.s32 	%r46, %r12, %r5;
	mul.wide.s32 	%rd26, %r46, 4;
	add.s64 	%rd3, %rd2, %rd26;
	@%p15 bra 	$L__BB0_25;
	ld.global.f32 	%f60, [%rd3];
	mul.wide.u32 	%rd27, %r12, 4;
	add.s64 	%rd28, %rd1, %rd27;
	ld.global.f32 	%f61, [%rd28];
	fma.rn.f32 	%f97, %f60, %f61, %f97;
$L__BB0_25:
	add.s32 	%r13, %r12, 32;
	setp.ge.s32 	%p16, %r13, %r36;
	@%p16 bra 	$L__BB0_27;
	ld.global.f32 	%f62, [%rd3+128];
	mul.wide.u32 	%rd29, %r13, 4;
	add.s64 	%rd30, %rd1, %rd29;
	ld.global.f32 	%f63, [%rd30];
	fma.rn.f32 	%f97, %f62, %f63, %f97;
$L__BB0_27:
	add.s32 	%r14, %r12, 64;
	setp.ge.s32 	%p17, %r14, %r36;
	@%p17 bra 	$L__BB0_29;
	ld.global.f32 	%f64, [%rd3+256];
	mul.wide.u32 	%rd31, %r14, 4;
	add.s64 	%rd32, %rd1, %rd31;
	ld.global.f32 	%f65, [%rd32];
	fma.rn.f32 	%f97, %f64, %f65, %f97;
$L__BB0_29:
	add.s32 	%r15, %r12, 96;
	setp.ge.s32 	%p18, %r15, %r36;
	@%p18 bra 	$L__BB0_31;
	ld.global.f32 	%f66, [%rd3+384];
	mul.wide.u32 	%rd33, %r15, 4;
	add.s64 	%rd34, %rd1, %rd33;
	ld.global.f32 	%f67, [%rd34];
	fma.rn.f32 	%f97, %f66, %f67, %f97;
$L__BB0_31:
	add.s32 	%r63, %r63, 4;
$L__BB0_32:
	and.b32  	%r47, %r4, 3;
	setp.eq.s32 	%p19, %r47, 0;
	@%p19 bra 	$L__BB0_42;
	setp.eq.s32 	%p20, %r47, 1;
	@%p20 bra 	$L__BB0_39;
	shl.b32 	%r48, %r63, 5;
	or.b32  	%r18, %r48, %r1;
	setp.ge.s32 	%p21, %r18, %r36;
	add.s32 	%r49, %r18, %r5;
	mul.wide.s32 	%rd35, %r49, 4;
	add.s64 	%rd4, %rd2, %rd35;
	@%p21 bra 	$L__BB0_36;
	ld.global.f32 	%f69, [%rd4];
	mul.wide.u32 	%rd36, %r18, 4;
	add.s64 	%rd37, %rd1, %rd36;
	ld.global.f32 	%f70, [%rd37];
	fma.rn.f32 	%f97, %f69, %f70, %f97;
$L__BB0_36:
	add.s32 	%r19, %r18, 32;
	setp.ge.s32 	%p22, %r19, %r36;
	@%p22 bra 	$L__BB0_38;
	ld.global.f32 	%f71, [%rd4+128];
	mul.wide.u32 	%rd38, %r19, 4;
	add.s64 	%rd39, %rd1, %rd38;
	ld.global.f32 	%f72, [%rd39];
	fma.rn.f32 	%f97, %f71, %f72, %f97;
$L__BB0_38:
	add.s32 	%r63, %r63, 2;
$L__BB0_39:
	and.b32  	%r50, %r3, 32;
	setp.eq.s32 	%p23, %r50, 0;
	@%p23 bra 	$L__BB0_42;
	shl.b32 	%r51, %r63, 5;
	or.b32  	%r22, %r51, %r1;
	setp.ge.s32 	%p24, %r22, %r36;
	@%p24 bra 	$L__BB0_42;
	add.s32 	%r52, %r22, %r5;
	mul.wide.s32 	%rd40, %r52, 4;
	add.s64 	%rd41, %rd2, %rd40;
	ld.global.f32 	%f73, [%rd41];
	mul.wide.u32 	%rd42, %r22, 4;
	add.s64 	%rd43, %rd1, %rd42;
	ld.global.f32 	%f74, [%rd43];
	fma.rn.f32 	%f97, %f73, %f74, %f97;
$L__BB0_42:
	mov.b32 	%r53, %f97;
	shfl.sync.bfly.b32	%r54|%p25, %r53, 16, 31, -1;
	mov.b32 	%f75, %r54;
	add.f32 	%f76, %f97, %f75;
	mov.b32 	%r55, %f76;
	shfl.sync.bfly.b32	%r56|%p26, %r55, 8, 31, -1;
	mov.b32 	%f77, %r56;
	add.f32 	%f78, %f76, %f77;
	mov.b32 	%r57, %f78;
	shfl.sync.bfly.b32	%r58|%p27, %r57, 4, 31, -1;
	mov.b32 	%f79, %r58;
	add.f32 	%f80, %f78, %f79;
	mov.b32 	%r59, %f80;
	shfl.sync.bfly.b32	%r60|%p28, %r59, 2, 31, -1;
	mov.b32 	%f81, %r60;
	add.f32 	%f82, %f80, %f81;
	mov.b32 	%r61, %f82;
	shfl.sync.bfly.b32	%r62|%p29, %r61, 1, 31, -1;
	mov.b32 	%f83, %r62;
	add.f32 	%f38, %f82, %f83;
	setp.ne.s32 	%p30, %r1, 0;
	@%p30 bra 	$L__BB0_44;
	cvta.to.global.u64 	%rd44, %rd6;
	mul.wide.s32 	%rd45, %r2, 4;
	add.s64 	%rd46, %rd44, %rd45;
	st.global.f32 	[%rd46], %f38;
$L__BB0_44:
	ret;

}
	// .globl	_Z11sgemv_blockPfS_S_ii
.visible .entry _Z11sgemv_blockPfS_S_ii(
	.param .u64 .ptr .align 1 _Z11sgemv_blockPfS_S_ii_param_0,
	.param .u64 .ptr .align 1 _Z11sgemv_blockPfS_S_ii_param_1,
	.param .u64 .ptr .align 1 _Z11sgemv_blockPfS_S_ii_param_2,
	.param .u32 _Z11sgemv_blockPfS_S_ii_param_3,
	.param .u32 _Z11sgemv_blockPfS_S_ii_param_4
)
{
	.reg .pred 	%p<18>;
	.reg .b32 	%r<40>;
	.reg .b32 	%f<35>;
	.reg .b64 	%rd<13>;
	// demoted variable
	.shared .align 4 .b8 _ZZ16block_reduce_sumIfET_S0_E7warpsum[128];
	ld.param.u64 	%rd3, [_Z11sgemv_blockPfS_S_ii_param_0];
	ld.param.u64 	%rd4, [_Z11sgemv_blockPfS_S_ii_param_1];
	ld.param.u64 	%rd5, [_Z11sgemv_blockPfS_S_ii_param_2];
	ld.param.u32 	%r8, [_Z11sgemv_blockPfS_S_ii_param_4];
	mov.u32 	%r1, %tid.x;
	mov.u32 	%r2, %ctaid.x;
	setp.ge.s32 	%p1, %r1, %r8;
	mov.f32 	%f33, 0f00000000;
	@%p1 bra 	$L__BB1_3;
	mul.lo.s32 	%r3, %r8, %r2;
	mov.u32 	%r4, %ntid.x;
	cvta.to.global.u64 	%rd1, %rd3;
	cvta.to.global.u64 	%rd2, %rd4;
	mov.f32 	%f33, 0f00000000;
	mov.u32 	%r39, %r1;
$L__BB1_2:
	add.s32 	%r9, %r39, %r3;
	mul.wide.s32 	%rd6, %r9, 4;
	add.s64 	%rd7, %rd1, %rd6;
	ld.global.f32 	%f10, [%rd7];
	mul.wide.s32 	%rd8, %r39, 4;
	add.s64 	%rd9, %rd2, %rd8;
	ld.global.f32 	%f11, [%rd9];
	fma.rn.f32 	%f33, %f10, %f11, %f33;
	add.s32 	%r39, %r39, %r4;
	setp.lt.s32 	%p2, %r39, %r8;
	@%p2 bra 	$L__BB1_2;
$L__BB1_3:
	bar.sync 	0;
	and.b32  	%r7, %r1, 31;
	mov.b32 	%r10, %f33;
	shfl.sync.bfly.b32	%r11|%p3, %r10, 16, 31, -1;
	mov.b32 	%f12, %r11;
	add.f32 	%f13, %f33, %f12;
	mov.b32 	%r12, %f13;
	shfl.sync.bfly.b32	%r13|%p4, %r12, 8, 31, -1;
	mov.b32 	%f14, %r13;
	add.f32 	%f15, %f13, %f14;
	mov.b32 	%r14, %f15;
	shfl.sync.bfly.b32	%r15|%p5, %r14, 4, 31, -1;
	mov.b32 	%f16, %r15;
	add.f32 	%f17, %f15, %f16;
	mov.b32 	%r16, %f17;
	shfl.sync.bfly.b32	%r17|%p6, %r16, 2, 31, -1;
	mov.b32 	%f18, %r17;
	add.f32 	%f19, %f17, %f18;
	mov.b32 	%r18, %f19;
	shfl.sync.bfly.b32	%r19|%p7, %r18, 1, 31, -1;
	mov.b32 	%f20, %r19;
	add.f32 	%f4, %f19, %f20;
	setp.ne.s32 	%p8, %r7, 0;
	@%p8 bra 	$L__BB1_5;
	shr.u32 	%r20, %r1, 3;
	mov.u32 	%r21, _ZZ16block_reduce_sumIfET_S0_E7warpsum;
	add.s32 	%r22, %r21, %r20;
	st.shared.f32 	[%r22], %f4;
$L__BB1_5:
	bar.sync 	0;
	setp.gt.u32 	%p9, %r1, 31;
	@%p9 bra 	$L__BB1_10;
	mov.u32 	%r23, %ntid.x;
	add.s32 	%r24, %r23, 31;
	shr.u32 	%r25, %r24, 5;
	setp.ge.u32 	%p10, %r7, %r25;
	mov.f32 	%f34, 0f00000000;
	@%p10 bra 	$L__BB1_8;
	shl.b32 	%r26, %r7, 2;
	mov.u32 	%r27, _ZZ16block_reduce_sumIfET_S0_E7warpsum;
	add.s32 	%r28, %r27, %r26;
	ld.shared.f32 	%f34, [%r28];
$L__BB1_8:
	setp.ne.s32 	%p11, %r7, 0;
	mov.b32 	%r29, %f34;
	shfl.sync.bfly.b32	%r30|%p12, %r29, 16, 31, -1;
	mov.b32 	%f22, %r30;
	add.f32 	%f23, %f34, %f22;
	mov.b32 	%r31, %f23;
	shfl.sync.bfly.b32	%r32|%p13, %r31, 8, 31, -1;
	mov.b32 	%f24, %r32;
	add.f32 	%f25, %f23, %f24;
	mov.b32 	%r33, %f25;
	shfl.sync.bfly.b32	%r34|%p14, %r33, 4, 31, -1;
	mov.b32 	%f26, %r34;
	add.f32 	%f27, %f25, %f26;
	mov.b32 	%r35, %f27;
	shfl.sync.bfly.b32	%r36|%p15, %r35, 2, 31, -1;
	mov.b32 	%f28, %r36;
	add.f32 	%f29, %f27, %f28;
	mov.b32 	%r37, %f29;
	shfl.sync.bfly.b32	%r38|%p16, %r37, 1, 31, -1;
	mov.b32 	%f30, %r38;
	add.f32 	%f7, %f29, %f30;
	@%p11 bra 	$L__BB1_10;
	st.shared.f32 	[_ZZ16block_reduce_sumIfET_S0_E7warpsum], %f7;
$L__BB1_10:
	bar.sync 	0;
	setp.ne.s32 	%p17, %r1, 0;
	@%p17 bra 	$L__BB1_12;
	ld.shared.f32 	%f31, [_ZZ16block_reduce_sumIfET_S0_E7warpsum];
	cvta.to.global.u64 	%rd10, %rd5;
	mul.wide.u32 	%rd11, %r2, 4;
	add.s64 	%rd12, %rd10, %rd11;
	st.global.f32 	[%rd12], %f31;
$L__BB1_12:
	ret;

}
	// .globl	_Z11hgemv_f16x8P6__halfS0_S0_ii
.visible .entry _Z11hgemv_f16x8P6__halfS0_S0_ii(
	.param .u64 .ptr .align 1 _Z11hgemv_f16x8P6__halfS0_S0_ii_param_0,
	.param .u64 .ptr .align 1 _Z11hgemv_f16x8P6__halfS0_S0_ii_param_1,
	.param .u64 .ptr .align 1 _Z11hgemv_f16x8P6__halfS0_S0_ii_param_2,
	.param .u32 _Z11hgemv_f16x8P6__halfS0_S0_ii_param_3,
	.param .u32 _Z11hgemv_f16x8P6__halfS0_S0_ii_param_4
)
{
	.reg .pred 	%p<11>;
	.reg .b16 	%rs<147>;
	.reg .b32 	%r<416>;
	.reg .b64 	%rd<47>;

	ld.param.u64 	%rd4, [_Z11hgemv_f16x8P6__halfS0_S0_ii_param_0];
	ld.param.u64 	%rd5, [_Z11hgemv_f16x8P6__halfS0_S0_ii_param_1];
	ld.param.u64 	%rd3, [_Z11hgemv_f16x8P6__halfS0_S0_ii_param_2];
	ld.param.u32 	%r26, [_Z11hgemv_f16x8P6__halfS0_S0_ii_param_3];
	ld.param.u32 	%r24, [_Z11hgemv_f16x8P6__halfS0_S0_ii_param_4];
	cvta.to.global.u64 	%rd1, %rd5;
	cvta.to.global.u64 	%rd2, %rd4;
	mov.u32 	%r27, %ctaid.x;
	mov.u32 	%r28, %ntid.y;
	mov.u32 	%r29, %tid.y;
	mad.lo.s32 	%r1, %r27, %r28, %r29;
	mov.u32 	%r30, %tid.x;
	and.b32  	%r2, %r30, 31;
	mov.b32 	%r25, 0;
	// begin inline asm
	cvt.rn.f16.s32 %rs145, %r25;
	// end inline asm
	setp.ge.s32 	%p1, %r1, %r26;
	@%p1 bra 	$L__BB2_15;
	shr.s32 	%r31, %r24, 31;
	shr.u32 	%r32, %r31, 29;
	add.s32 	%r33, %r24, %r32;
	shr.s32 	%r3, %r33, 3;
	setp.ge.s32 	%p2, %r2, %r3;
	@%p2 bra 	$L__BB2_13;
	mul.lo.s32 	%r4, %r24, %r1;
	not.b32 	%r34, %r2;
	add.s32 	%r5, %r3, %r34;
	shr.u32 	%r35, %r5, 5;
	add.s32 	%r6, %r35, 1;
	and.b32  	%r7, %r6, 7;
	setp.lt.u32 	%p3, %r5, 224;
	mov.u32 	%r415, %r2;
	@%p3 bra 	$L__BB2_5;
	shl.b32 	%r36, %r2, 3;
	or.b32  	%r414, %r36, 1024;
	add.s32 	%r413, %r4, %r36;
	and.b32  	%r37, %r6, 268435448;
	neg.s32 	%r412, %r37;
	mov.u32 	%r415, %r2;
$L__BB2_4:
	.pragma "nounroll";
	add.s32 	%r206, %r414, -1024;
	mul.wide.s32 	%rd6, %r413, 2;
	add.s64 	%rd7, %rd2, %rd6;
	ld.global.v4.u32 	{%r39, %r42, %r45, %r48}, [%rd7];
	mul.wide.u32 	%rd8, %r206, 2;
	add.s64 	%rd9, %rd1, %rd8;
	ld.global.v4.u32 	{%r40, %r43, %r46, %r49}, [%rd9];
	// begin inline asm
	{mul.f16x2 %r38,%r39,%r40;
}
	// end inline asm
	// begin inline asm
	{mul.f16x2 %r41,%r42,%r43;
}
	// end inline asm
	// begin inline asm
	{mul.f16x2 %r44,%r45,%r46;
}
	// end inline asm
	// begin inline asm
	{mul.f16x2 %r47,%r48,%r49;
}
	// end inline asm
	// begin inline asm
	{add.f16x2 %r50,%r38,%r41;
}
	// end inline asm
	// begin inline asm
	{add.f16x2 %r53,%r44,%r47;
}
	// end inline asm
	// begin inline asm
	{add.f16x2 %r56,%r50,%r53;
}
	// end inline asm
	mov.b32 	{%rs18, %rs19}, %r56;
	// begin inline asm
	{add.f16 %rs17,%rs18,%rs19;
}
	// end inline asm
	// begin inline asm
	{add.f16 %rs20,%rs145,%rs17;
}
	// end inline asm
	add.s32 	%r207, %r414, -768;
	ld.global.v4.u32 	{%r60, %r63, %r66, %r69}, [%rd7+512];
	mul.wide.u32 	%rd10, %r207, 2;
	add.s64 	%rd11, %rd1, %rd10;
	ld.global.v4.u32 	{%r61, %r64, %r67, %r70}, [%rd11];
	// begin inline asm
	{mul.f16x2 %r59,%r60,%r61;
}
	// end inline asm
	// begin inline asm
	{mul.f16x2 %r62,%r63,%r64;
}
	// end inline asm
	// begin inline asm
	{mul.f16x2 %r65,%r66,%r67;
}
	// end inline asm
	// begin inline asm
	{mul.f16x2 %r68,%r69,%r70;
}
	// end inline asm
	// begin inline asm
	{add.f16x2 %r71,%r59,%r62;
}
	// end inline asm
	// begin inline asm
	{add.f16x2 %r74,%r65,%r68;
}
	// end inline asm
	// begin inline asm
	{add.f16x2 %r77,%r71,%r74;
}
	// end inline asm
	mov.b32 	{%rs24, %rs25}, %r77;
	// begin inline asm
	{add.f16 %rs23,%rs24,%rs25;
}
	// end inline asm
	// begin inline asm
	{add.f16 %rs26,%rs20,%rs23;
}
	// end inline asm
	add.s32 	%r208, %r414, -512;
	ld.global.v4.u32 	{%r81, %r84, %r87, %r90}, [%rd7+1024];
	mul.wide.u32 	%rd12, %r208, 2;
	add.s64 	%rd13, %rd1, %rd12;
	ld.global.v4.u32 	{%r82, %r85, %r88, %r91}, [%rd13];
	// begin inline asm
	{mul.f16x2 %r80,%r81,%r82;
}
	// end inline asm
	// begin inline asm
	{mul.f16x2 %r83,%r84,%r85;
}
	// end inline asm
	// begin inline asm
	{mul.f16x2 %r86,%r87,%r88;
}
	// end inline asm
	// begin inline asm
	{mul.f16x2 %r89,%r90,%r91;
}
	// end inline asm
	// begin inline asm
	{add.f16x2 %r92,%r80,%r83;
}
	// end inline asm
	// begin inline asm
	{add.f16x2 %r95,%r86,%r89;
}
	// end inline asm
	// begin inline asm
	{add.f16x2 %r98,%r92,%r95;
}
	// end inline asm
	mov.b32 	{%rs30, %rs31}, %r98;
	// begin inline asm
	{add.f16 %rs29,%rs30,%rs31;
}
	// end inline asm
	// begin inline asm
	{add.f16 %rs32,%rs26,%rs29;
}
	// end inline asm
	add.s32 	%r209, %r414, -256;
	ld.global.v4.u32 	{%r102, %r105, %r108, %r111}, [%rd7+1536];
	mul.wide.u32 	%rd14, %r209, 2;
	add.s64 	%rd15, %rd1, %rd14;
	ld.global.v4.u32 	{%r103, %r106, %r109, %r112}, [%rd15];
	// begin inline asm
	{mul.f16x2 %r101,%r102,%r103;
}
	// end inline asm
	// begin inline asm
	{mul.f16x2 %r104,%r105,%r106;
}
	// end inline asm
	// begin inline asm
	{mul.f16x2 %r107,%r108,%r109;
}
	// end inline asm
	// begin inline asm
	{mul.f16x2 %r110,%r111,%r112;
}
	// end inline asm
	// begin inline asm
	{add.f16x2 %r113,%r101,%r104;
}
	// end inline asm
	// begin inline asm
	{add.f16x2 %r116,%r107,%r110;
}
	// end inline asm
	// begin inline asm
	{add.f16x2 %r119,%r113,%r116;
}
	// end inline asm
	mov.b32 	{%rs36, %rs37}, %r119;
	// begin inline asm
	{add.f16 %rs35,%rs36,%rs37;
}
	// end inline asm
	// begin inline asm
	{add.f16 %rs38,%rs32,%rs35;
}
	// end inline asm
	add.s32 	%r210, %r414, 768;
	ld.global.v4.u32 	{%r123, %r126, %r129, %r132}, [%rd7+2048];
	mul.wide.u32 	%rd16, %r414, 2;
	add.s64 	%rd17, %rd1, %rd16;
	ld.global.v4.u32 	{%r124, %r127, %r130, %r133}, [%rd17];
	// begin inline asm
	{mul.f16x2 %r122,%r123,%r124;
}
	// end inline asm
	// begin inline asm
	{mul.f16x2 %r125,%r126,%r127;
}
	// end inline asm
	// begin inline asm
	{mul.f16x2 %r128,%r129,%r130;
}
	// end inline asm
	// begin inline asm
	{mul.f16x2 %r131,%r132,%r133;
}
	// end inline asm
	// begin inline asm
	{add.f16x2 %r134,%r122,%r125;
}
	// end inline asm
	// begin inline asm
	{add.f16x2 %r137,%r128,%r131;
}
	// end inline asm
	// begin inline asm
	{add.f16x2 %r140,%r134,%r137;
}
	// end inline asm
	mov.b32 	{%rs42, %rs43}, %r140;
	// begin inline asm
	{add.f16 %rs41,%rs42,%rs43;
}
	// end inline asm
	// begin inline asm
	{add.f16 %rs44,%rs38,%rs41;
}
	// end inline asm
	add.s32 	%r211, %r414, 256;
	ld.global.v4.u32 	{%r144, %r147, %r150, %r153}, [%rd7+2560];
	mul.wide.u32 	%rd18, %r211, 2;
	add.s64 	%rd19, %rd1, %rd18;
	ld.global.v4.u32 	{%r145, %r148, %r151, %r154}, [%rd19];
	// begin inline asm
	{mul.f16x2 %r143,%r144,%r145;
}
	// end inline asm
	// begin inline asm
	{mul.f16x2 %r146,%r147,%r148;
}
	// end inline asm
	// begin inline asm
	{mul.f16x2 %r149,%r150,%r151;
}
	// end inline asm
	// begin inline asm
	{mul.f16x2 %r152,%r153,%r154;
}
	// end inline asm
	// begin inline asm
	{add.f16x2 %r155,%r143,%r146;
}
	// end inline asm
	// begin inline asm
	{add.f16x2 %r158,%r149,%r152;
}
	// end inline asm
	// begin inline asm
	{add.f16x2 %r161,%r155,%r158;
}
	// end inline asm
	mov.b32 	{%rs48, %rs49}, %r161;
	// begin inline asm
	{add.f16 %rs47,%rs48,%rs49;
}
	// end inline asm
	// begin inline asm
	{add.f16 %rs50,%rs44,%rs47;
}
	// end inline asm
	add.s32 	%r212, %r414, 512;
	ld.global.v4.u32 	{%r165, %r168, %r171, %r174}, [%rd7+3072];
	mul.wide.u32 	%rd20, %r212, 2;
	add.s64 	%rd21, %rd1, %rd20;
	ld.global.v4.u32 	{%r166, %r169, %r172, %r175}, [%rd21];
	// begin inline asm
	{mul.f16x2 %r164,%r165,%r166;
}
	// end inline asm
	// begin inline asm
	{mul.f16x2 %r167,%r168,%r169;
}
	// end inline asm
	// begin inline asm
	{mul.f16x2 %r170,%r171,%r172;
}
	// end inline asm
	// begin inline asm
	{mul.f16x2 %r173,%r174,%r175;
}
	// end inline asm
	// begin inline asm
	{add.f16x2 %r176,%r164,%r167;
}
	// end inline asm
	// begin inline asm
	{add.f16x2 %r179,%r170,%r173;
}
	// end inline asm
	// begin inline asm
	{add.f16x2 %r182,%r176,%r179;
}
	// end inline asm
	mov.b32 	{%rs54, %rs55}, %r182;
	// begin inline asm
	{add.f16 %rs53,%rs54,%rs55;
}
	// end inline asm
	// begin inline asm
	{add.f16 %rs56,%rs50,%rs53;
}
	// end inline asm
	ld.global.v4.u32 	{%r186, %r189, %r192, %r195}, [%rd7+3584];
	mul.wide.u32 	%rd22, %r210, 2;
	add.s64 	%rd23, %rd1, %rd22;
	ld.global.v4.u32 	{%r187, %r190, %r193, %r196}, [%rd23];
	// begin inline asm
	{mul.f16x2 %r185,%r186,%r187;
}
	// end inline asm
	// begin inline asm
	{mul.f16x2 %r188,%r189,%r190;
}
	// end inline asm
	// begin inline asm
	{mul.f16x2 %r191,%r192,%r193;
}
	// end inline asm
	// begin inline asm
	{mul.f16x2 %r194,%r195,%r196;
}
	// end inline asm
	// begin inline asm
	{add.f16x2 %r197,%r185,%r188;
}
	// end inline asm
	// begin inline asm
	{add.f16x2 %r200,%r191,%r194;
}
	// end inline asm
	// begin inline asm
	{add.f16x2 %r203,%r197,%r200;
}
	// end inline asm
	mov.b32 	{%rs60, %rs61}, %r203;
	// begin inline asm
	{add.f16 %rs59,%rs60,%rs61;
}
	// end inline asm
	// begin inline asm
	{add.f16 %rs145,%rs56,%rs59;
}
	// end inline asm
	add.s32 	%r415, %r415, 256;
	add.s32 	%r414, %r414, 2048;
	add.s32 	%r413, %r413, 2048;
	add.s32 	%r412, %r412, 8;
	setp.eq.s32 	%p4, %r412, 0;
	@%p4 bra 	$L__BB2_5;
	bra.uni 	$L__BB2_4;
$L__BB2_5:
	setp.eq.s32 	%p5, %r7, 0;
	@%p5 bra 	$L__BB2_13;
	setp.lt.u32 	%p6, %r7, 4;
	@%p6 bra 	$L__BB2_8;
	shl.b32 	%r297, %r415, 3;
	add.s32 	%r298, %r297, %r4;
	mul.wide.s32 	%rd24, %r298, 2;
	add.s64 	%rd25, %rd2, %rd24;
	ld.global.v4.u32 	{%r214, %r217, %r220, %r223}, [%rd25];
	mul.wide.u32 	%rd26, %r297, 2;
	add.s64 	%rd27, %rd1, %rd26;
	ld.global.v4.u32 	{%r215, %r218, %r221, %r224}, [%rd27];
	// begin inline asm
	{mul.f16x2 %r213,%r214,%r215;
}
	// end inline asm
	// begin inline asm
	{mul.f16x2 %r216,%r217,%r218;
}
	// end inline asm
	// begin inline asm
	{mul.f16x2 %r219,%r220,%r221;
}
	// end inline asm
	// begin inline asm
	{mul.f16x2 %r222,%r223,%r224;
}
	// end inline asm
	// begin inline asm
	{add.f16x2 %r225,%r213,%r216;
}
	// end inline asm
	// begin inline asm
	{add.f16x2 %r228,%r219,%r222;
}
	// end inline asm
	// begin inline asm
	{add.f16x2 %r231,%r225,%r228;
}
	// end inline asm
	mov.b32 	{%rs67, %rs68}, %r231;
	// begin inline asm
	{add.f16 %rs66,%rs67,%rs68;
}
	// end inline asm
	// begin inline asm
	{add.f16 %rs69,%rs145,%rs66;
}
	// end inline asm
	add.s32 	%r299, %r297, 256;
	ld.global.v4.u32 	{%r235, %r238, %r241, %r244}, [%rd25+512];
	mul.wide.u32 	%rd28, %r299, 2;
	add.s64 	%rd29, %rd1, %rd28;
	ld.global.v4.u32 	{%r236, %r239, %r242, %r245}, [%rd29];
	// begin inline asm
	{mul.f16x2 %r234,%r235,%r236;
}
	// end inline asm
	// begin inline asm
	{mul.f16x2 %r237,%r238,%r239;
}
	// end inline asm
	// begin inline asm
	{mul.f16x2 %r240,%r241,%r242;
}
	// end inline asm
	// begin inline asm
	{mul.f16x2 %r243,%r244,%r245;
}
	// end inline asm
	// begin inline asm
	{add.f16x2 %r246,%r234,%r237;
}
	// end inline asm
	// begin inline asm
	{add.f16x2 %r249,%r240,%r243;
}
	// end inline asm
	// begin inline asm
	{add.f16x2 %r252,%r246,%r249;
}
	// end inline asm
	mov.b32 	{%rs73, %rs74}, %r252;
	// begin inline asm
	{add.f16 %rs72,%rs73,%rs74;
}
	// end inline asm
	// begin inline asm
	{add.f16 %rs75,%rs69,%rs72;
}
	// end inline asm
	add.s32 	%r300, %r297, 512;
	ld.global.v4.u32 	{%r256, %r259, %r262, %r265}, [%rd25+1024];
	mul.wide.u32 	%rd30, %r300, 2;
	add.s64 	%rd31, %rd1, %rd30;
	ld.global.v4.u32 	{%r257, %r260, %r263, %r266}, [%rd31];
	// begin inline asm
	{mul.f16x2 %r255,%r256,%r257;
}
	// end inline asm
	// begin inline asm
	{mul.f16x2 %r258,%r259,%r260;
}
	// end inline asm
	// begin inline asm
	{mul.f16x2 %r261,%r262,%r263;
}
	// end inline asm
	// begin inline asm
	{mul.f16x2 %r264,%r265,%r266;
}
	// end inline asm
	// begin inline asm
	{add.f16x2 %r267,%r255,%r258;
}
	// end inline asm
	// begin inline asm
	{add.f16x2 %r270,%r261,%r264;
}
	// end inline asm
	// begin inline asm
	{add.f16x2 %r273,%r267,%r270;
}
	// end inline asm
	mov.b32 	{%rs79, %rs80}, %r273;
	// begin inline asm
	{add.f16 %rs78,%rs79,%rs80;
}
	// end inline asm
	// begin inline asm
	{add.f16 %rs81,%rs75,%rs78;
}
	// end inline asm
	add.s32 	%r301, %r297, 768;
	ld.global.v4.u32 	{%r277, %r280, %r283, %r286}, [%rd25+1536];
	mul.wide.u32 	%rd32, %r301, 2;
	add.s64 	%rd33, %rd1, %rd32;
	ld.global.v4.u32 	{%r278, %r281, %r284, %r287}, [%rd33];
	// begin inline asm
	{mul.f16x2 %r276,%r277,%r278;
}
	// end inline asm
	// begin inline asm
	{mul.f16x2 %r279,%r280,%r281;
}
	// end inline asm
	// begin inline asm
	{mul.f16x2 %r282,%r283,%r284;
}
	// end inline asm
	// begin inline asm
	{mul.f16x2 %r285,%r286,%r287;
}
	// end inline asm
	// begin inline asm
	{add.f16x2 %r288,%r276,%r279;
}
	// end inline asm
	// begin inline asm
	{add.f16x2 %r291,%r282,%r285;
}
	// end inline asm
	// begin inline asm
	{add.f16x2 %r294,%r288,%r291;
}
	// end inline asm
	mov.b32 	{%rs85, %rs86}, %r294;
	// begin inline asm
	{add.f16 %rs84,%rs85,%rs86;
}
	// end inline asm
	// begin inline asm
	{add.f16 %rs145,%rs81,%rs84;
}
	// end inline asm
	add.s32 	%r415, %r415, 128;
$L__BB2_8:
	and.b32  	%r302, %r6, 3;
	setp.eq.s32 	%p7, %r302, 0;
	@%p7 bra 	$L__BB2_13;
	setp.eq.s32 	%p8, %r302, 1;
	@%p8 bra 	$L__BB2_11;
	shl.b32 	%r345, %r415, 3;
	add.s32 	%r346, %r345, %r4;
	mul.wide.s32 	%rd34, %r346, 2;
	add.s64 	%rd35, %rd2, %rd34;
	ld.global.v4.u32 	{%r304, %r307, %r310, %r313}, [%rd35];
	mul.wide.u32 	%rd36, %r345, 2;
	add.s64 	%rd37, %rd1, %rd36;
	ld.global.v4.u32 	{%r305, %r308, %r311, %r314}, [%rd37];
	// begin inline asm
	{mul.f16x2 %r303,%r304,%r305;
}
	// end inline asm
	// begin inline asm
	{mul.f16x2 %r306,%r307,%r308;
}
	// end inline asm
	// begin inline asm
	{mul.f16x2 %r309,%r310,%r311;
}
	// end inline asm
	// begin inline asm
	{mul.f16x2 %r312,%r313,%r314;
}
	// end inline asm
	// begin inline asm
	{add.f16x2 %r315,%r303,%r306;
}
	// end inline asm
	// begin inline asm
	{add.f16x2 %r318,%r309,%r312;
}
	// end inline asm
	// begin inline asm
	{add.f16x2 %r321,%r315,%r318;
}
	// end inline asm
	mov.b32 	{%rs92, %rs93}, %r321;
	// begin inline asm
	{add.f16 %rs91,%rs92,%rs93;
}
	// end inline asm
	// begin inline asm
	{add.f16 %rs94,%rs145,%rs91;
}
	// end inline asm
	add.s32 	%r347, %r345, 256;
	ld.global.v4.u32 	{%r325, %r328, %r331, %r334}, [%rd35+512];
	mul.wide.u32 	%rd38, %r347, 2;
	add.s64 	%rd39, %rd1, %rd38;
	ld.global.v4.u32 	{%r326, %r329, %r332, %r335}, [%rd39];
	// begin inline asm
	{mul.f16x2 %r324,%r325,%r326;
}
	// end inline asm
	// begin inline asm
	{mul.f16x2 %r327,%r328,%r329;
}
	// end inline asm
	// begin inline asm
	{mul.f16x2 %r330,%r331,%r332;
}
	// end inline asm
	// begin inline asm
	{mul.f16x2 %r333,%r334,%r335;
}
	// end inline asm
	// begin inline asm
	{add.f16x2 %r336,%r324,%r327;
}
	// end inline asm
	// begin inline asm
	{add.f16x2 %r339,%r330,%r333;
}
	// end inline asm
	// begin inline asm
	{add.f16x2 %r342,%r336,%r339;
}
	// end inline asm
	mov.b32 	{%rs98, %rs99}, %r342;
	// begin inline asm
	{add.f16 %rs97,%rs98,%rs99;
}
	// end inline asm
	// begin inline asm
	{add.f16 %rs145,%rs94,%rs97;
}
	// end inline asm
	add.s32 	%r415, %r415, 64;
$L__BB2_11:
	and.b32  	%r348, %r5, 32;
	setp.ne.s32 	%p9, %r348, 0;
	@%p9 bra 	$L__BB2_13;
	shl.b32 	%r370, %r415, 3;
	add.s32 	%r371, %r370, %r4;
	mul.wide.s32 	%rd40, %r371, 2;
	add.s64 	%rd41, %rd2, %rd40;
	ld.global.v4.u32 	{%r350, %r353, %r356, %r359}, [%rd41];
	mul.wide.u32 	%rd42, %r370, 2;
	add.s64 	%rd43, %rd1, %rd42;
	ld.global.v4.u32 	{%r351, %r354, %r357, %r360}, [%rd43];
	// begin inline asm
	{mul.f16x2 %r349,%r350,%r351;
}
	// end inline asm
	// begin inline asm
	{mul.f16x2 %r352,%r353,%r354;
}
	// end inline asm
	// begin inline asm
	{mul.f16x2 %r355,%r356,%r357;
}
	// end inline asm
	// begin inline asm
	{mul.f16x2 %r358,%r359,%r360;
}
	// end inline asm
	// begin inline asm
	{add.f16x2 %r361,%r349,%r352;
}
	// end inline asm
	// begin inline asm
	{add.f16x2 %r364,%r355,%r358;
}
	// end inline asm
	// begin inline asm
	{add.f16x2 %r367,%r361,%r364;
}
	// end inline asm
	mov.b32 	{%rs104, %rs105}, %r367;
	// begin inline asm
	{add.f16 %rs103,%rs104,%rs105;
}
	// end inline asm
	// begin inline asm
	{add.f16 %rs145,%rs145,%rs103;
}
	// end inline asm
$L__BB2_13:
	// begin inline asm
	{mov.u32 %r372, WARP_SZ;
}
	// end inline asm
	shl.b32 	%r408, %r372, 8;
	add.s32 	%r405, %r408, -8161;
	// begin inline asm
	{  mov.b32 %r373, {%rs145,%rs145};}

	// end inline asm
	mov.b32 	%r376, 16;
	mov.b32 	%r406, -1;
	// begin inline asm
	{shfl.sync.bfly.b32 %r374,%r373,%r376,%r405,%r406;
}
	// end inline asm
	// begin inline asm
	{.reg .f16 low,high;
 mov.b32 {low,high}, %r374;
 mov.b16 %rs111, low;}
	// end inline asm
	// begin inline asm
	{add.f16 %rs112,%rs145,%rs111;
}
	// end inline asm
	// begin inline asm
	{  mov.b32 %r380, {%rs112,%rs112};}

	// end inline asm
	mov.b32 	%r383, 8;
	// begin inline asm
	{shfl.sync.bfly.b32 %r381,%r380,%r383,%r405,%r406;
}
	// end inline asm
	// begin inline asm
	{.reg .f16 low,high;
 mov.b32 {low,high}, %r381;
 mov.b16 %rs117, low;}
	// end inline asm
	// begin inline asm
	{add.f16 %rs118,%rs112,%rs117;
}
	// end inline asm
	// begin inline asm
	{  mov.b32 %r387, {%rs118,%rs118};}

	// end inline asm
	mov.b32 	%r390, 4;
	// begin inline asm
	{shfl.sync.bfly.b32 %r388,%r387,%r390,%r405,%r406;
}
	// end inline asm
	// begin inline asm
	{.reg .f16 low,high;
 mov.b32 {low,high}, %r388;
 mov.b16 %rs123, low;}
	// end inline asm
	// begin inline asm
	{add.f16 %rs124,%rs118,%rs123;
}
	// end inline asm
	// begin inline asm
	{  mov.b32 %r394, {%rs124,%rs124};}

	// end inline asm
	mov.b32 	%r397, 2;
	// begin inline asm
	{shfl.sync.bfly.b32 %r395,%r394,%r397,%r405,%r406;
}
	// end inline asm
	// begin inline asm
	{.reg .f16 low,high;
 mov.b32 {low,high}, %r395;
 mov.b16 %rs129, low;}
	// end inline asm
	// begin inline asm
	{add.f16 %rs130,%rs124,%rs129;
}
	// end inline asm
	// begin inline asm
	{  mov.b32 %r401, {%rs130,%rs130};}

	// end inline asm
	mov.b32 	%r404, 1;
	// begin inline asm
	{shfl.sync.bfly.b32 %r402,%r401,%r404,%r405,%r406;
}
	// end inline asm
	// begin inline asm
	{.reg .f16 low,high;
 mov.b32 {low,high}, %r402;
 mov.b16 %rs135, low;}
	// end inline asm
	// begin inline asm
	{add.f16 %rs136,%rs130,%rs135;
}
	// end inline asm
	setp.eq.s32 	%p10, %r2, 0;
	@%p10 bra 	$L__BB2_14;
	bra.uni 	$L__BB2_15;
$L__BB2_14:
	cvta.to.global.u64 	%rd44, %rd3;
	mul.wide.s32 	%rd45, %r1, 2;
	add.s64 	%rd46, %rd44, %rd45;
	st.global.u16 	[%rd46], %rs136;
$L__BB2_15:
	ret;

}


// ===== COMPILED SASS (sm_100) =====

	.target	sm_100

	.elftype	@"ET_EXEC"


//--------------------- .note.nv.tkinfo           --------------------------
	.section	.note.nv.tkinfo,"",@"SHT_NOTE"
	.sectionflags	@"SHF_NOTE_NV_TKINFO"
	.tkinfo
        /*0018*/ 	.word	0x00000002
        /*0030*/ 	.string	""
        /*0030*/ 	.string	"ptxas"
        /*0030*/ 	.string	"Cuda compilation tools, release 13.0, V13.0.88"
        /*0030*/ 	.string	"Build cuda_13.0.r13.0/compiler.36424714_0"
        /*0030*/ 	.string	"-arch sm_100 -m 64 "



//--------------------- .note.nv.cuinfo           --------------------------
	.section	.note.nv.cuinfo,"",@"SHT_NOTE"
	.sectionflags	@"SHF_NOTE_NV_CUINFO"
        /*0018*/ 	.short	0x0002
        /*001a*/ 	.short	0x0064
        /*001c*/ 	.short	0x0082
	.zero		2


//--------------------- .nv.info                  --------------------------
	.section	.nv.info,"",@"SHT_CUDA_INFO"
	.align	4


	//----- nvinfo : EIATTR_REGCOUNT
	.align		4
        /*0000*/ 	.byte	0x04, 0x2f
        /*0002*/ 	.short	(.L_1 - .L_0)
	.align		4
.L_0:
        /*0004*/ 	.word	index@(_Z5sgemvPfS_S_ii)
        /*0008*/ 	.word	0x00000020


	//----- nvinfo : EIATTR_FRAME_SIZE
	.align		4
.L_1:
        /*000c*/ 	.byte	0x04, 0x11
        /*000e*/ 	.short	(.L_3 - .L_2)
	.align		4
.L_2:
        /*0010*/ 	.word	index@(_Z5sgemvPfS_S_ii)
        /*0014*/ 	.word	0x00000000


	//----- nvinfo : EIATTR_REGCOUNT
	.align		4
.L_3:
        /*0018*/ 	.byte	0x04, 0x2f
        /*001a*/ 	.short	(.L_5 - .L_4)
	.align		4
.L_4:
        /*001c*/ 	.word	index@(_Z11sgemv_blockPfS_S_ii)
        /*0020*/ 	.word	0x00000010


	//----- nvinfo : EIATTR_FRAME_SIZE
	.align		4
.L_5:
        /*0024*/ 	.byte	0x04, 0x11
        /*0026*/ 	.short	(.L_7 - .L_6)
	.align		4
.L_6:
        /*0028*/ 	.word	index@(_Z11sgemv_blockPfS_S_ii)
        /*002c*/ 	.word	0x00000000


	//----- nvinfo : EIATTR_REGCOUNT
	.align		4
.L_7:
        /*0030*/ 	.byte	0x04, 0x2f
        /*0032*/ 	.short	(.L_9 - .L_8)
	.align		4
.L_8:
        /*0034*/ 	.word	index@(_Z11hgemv_f16x8P6__halfS0_S0_ii)
        /*0038*/ 	.word	0x00000024


	//----- nvinfo : EIATTR_FRAME_SIZE
	.align		4
.L_9:
        /*003c*/ 	.byte	0x04, 0x11
        /*003e*/ 	.short	(.L_11 - .L_10)
	.align		4
.L_10:
        /*0040*/ 	.word	index@(_Z11hgemv_f16x8P6__halfS0_S0_ii)
        /*0044*/ 	.word	0x00000000


	//----- nvinfo : EIATTR_MIN_STACK_SIZE
	.align		4
.L_11:
        /*0048*/ 	.byte	0x04, 0x12
        /*004a*/ 	.short	(.L_13 - .L_12)
	.align		4
.L_12:
        /*004c*/ 	.word	index@(_Z11hgemv_f16x8P6__halfS0_S0_ii)
        /*0050*/ 	.word	0x00000000


	//----- nvinfo : EIATTR_MIN_STACK_SIZE
	.align		4
.L_13:
        /*0054*/ 	.byte	0x04, 0x12
        /*0056*/ 	.short	(.L_15 - .L_14)
	.align		4
.L_14:
        /*0058*/ 	.word	index@(_Z11sgemv_blockPfS_S_ii)
        /*005c*/ 	.word	0x00000000


	//----- nvinfo : EIATTR_MIN_STACK_SIZE
	.align		4
.L_15:
        /*0060*/ 	.byte	0x04, 0x12
        /*0062*/ 	.short	(.L_17 - .L_16)
	.align		4
.L_16:
        /*0064*/ 	.word	index@(_Z5sgemvPfS_S_ii)
        /*0068*/ 	.word	0x00000000
.L_17:


//--------------------- .nv.compat                --------------------------
	.section	.nv.compat,"",@"SHT_CUDA_COMPAT_INFO"
	.align	4
        /*0000*/ 	.byte	0x02, 0x09, 0x00, 0x00, 0x02, 0x02, 0x01, 0x00, 0x02, 0x05, 0x05, 0x00, 0x03, 0x07, 0x01, 0x01
        /*0010*/ 	.byte	0x02, 0x03, 0x00, 0x00, 0x02, 0x06, 0x01, 0x00, 0x04, 0x0b, 0x08, 0x00, 0x09, 0x00, 0x00, 0x00
        /*0020*/ 	.byte	0x00, 0x00, 0x00, 0x00


//--------------------- .nv.info._Z11hgemv_f16x8P6__halfS0_S0_ii --------------------------
	.section	.nv.info._Z11hgemv_f16x8P6__halfS0_S0_ii,"",@"SHT_CUDA_INFO"
	.sectionflags	@""
	.align	4


	//----- nvinfo : EIATTR_CUDA_API_VERSION
	.align		4
        /*0000*/ 	.byte	0x04, 0x37
        /*0002*/ 	.short	(.L_19 - .L_18)
.L_18:
        /*0004*/ 	.word	0x00000082


	//----- nvinfo : EIATTR_KPARAM_INFO
	.align		4
.L_19:
        /*0008*/ 	.byte	0x04, 0x17
        /*000a*/ 	.short	(.L_21 - .L_20)
.L_20:
        /*000c*/ 	.word	0x00000000
        /*0010*/ 	.short	0x0004
        /*0012*/ 	.short	0x001c
        /*0014*/ 	.byte	0x00, 0xf0, 0x11, 0x00


	//----- nvinfo : EIATTR_KPARAM_INFO
	.align		4
.L_21:
        /*0018*/ 	.byte	0x04, 0x17
        /*001a*/ 	.short	(.L_23 - .L_22)
.L_22:
        /*001c*/ 	.word	0x00000000
        /*0020*/ 	.short	0x0003
        /*0022*/ 	.short	0x0018
        /*0024*/ 	.byte	0x00, 0xf0, 0x11, 0x00


	//----- nvinfo : EIATTR_KPARAM_INFO
	.align		4
.L_23:
        /*0028*/ 	.byte	0x04, 0x17
        /*002a*/ 	.short	(.L_25 - .L_24)
.L_24:
        /*002c*/ 	.word	0x00000000
        /*0030*/ 	.short	0x0002
        /*0032*/ 	.short	0x0010
        /*0034*/ 	.byte	0x00, 0xf5, 0x21, 0x00


	//----- nvinfo : EIATTR_KPARAM_INFO
	.align		4
.L_25:
        /*0038*/ 	.byte	0x04, 0x17
        /*003a*/ 	.short	(.L_27 - .L_26)
.L_26:
        /*003c*/ 	.word	0x00000000
        /*0040*/ 	.short	0x0001
        /*0042*/ 	.short	0x0008
        /*0044*/ 	.byte	0x00, 0xf5, 0x21, 0x00


	//----- nvinfo : EIATTR_KPARAM_INFO
	.align		4
.L_27:
        /*0048*/ 	.byte	0x04, 0x17
        /*004a*/ 	.short	(.L_29 - .L_28)
.L_28:
        /*004c*/ 	.word	0x00000000
        /*0050*/ 	.short	0x0000
        /*0052*/ 	.short	0x0000
        /*0054*/ 	.byte	0x00, 0xf5, 0x21, 0x00


	//----- nvinfo : EIATTR_SPARSE_MMA_MASK
	.align		4
.L_29:
        /*0058*/ 	.byte	0x03, 0x50
        /*005a*/ 	.short	0x0000


	//----- nvinfo : EIATTR_MAXREG_COUNT
	.align		4
        /*005c*/ 	.byte	0x03, 0x1b
        /*005e*/ 	.short	0x00ff


	//----- nvinfo : EIATTR_MERCURY_ISA_VERSION
	.align		4
        /*0060*/ 	.byte	0x03, 0x5f
        /*0062*/ 	.short	0x0101


	//----- nvinfo : EIATTR_COOP_GROUP_MASK_REGIDS
	.align		4
        /*0064*/ 	.byte	0x04, 0x29
        /*0066*/ 	.short	(.L_31 - .L_30)


	//   ....[0]....
.L_30:
        /*0068*/ 	.word	0xffffffff


	//   ....[1]....
        /*006c*/ 	.word	0xffffffff


	//   ....[2]....
        /*0070*/ 	.word	0xffffffff


	//   ....[3]....
        /*0074*/ 	.word	0xffffffff


	//   ....[4]....
        /*0078*/ 	.word	0xffffffff


	//----- nvinfo : EIATTR_COOP_GROUP_INSTR_OFFSETS
	.align		4
.L_31:
        /*007c*/ 	.byte	0x04, 0x28
        /*007e*/ 	.short	(.L_33 - .L_32)


	//   ....[0]....
.L_32:
        /*0080*/ 	.word	0x00000f60


	//   ....[1]....
        /*0084*/ 	.word	0x00000f80


	//   ....[2]....
        /*0088*/ 	.word	0x00000fa0


	//   ....[3]....
        /*008c*/ 	.word	0x00000fc0


	//   ....[4]....
        /*0090*/ 	.word	0x00000fe0


	//----- nvinfo : EIATTR_VRC_CTA_INIT_COUNT
	.align		4
.L_33:
        /*0094*/ 	.byte	0x02, 0x4a
	.zero		1
	.zero		1


	//----- nvinfo : EIATTR_EXIT_INSTR_OFFSETS
	.align		4
        /*0098*/ 	.byte	0x04, 0x1c
        /*009a*/ 	.short	(.L_35 - .L_34)


	//   ....[0]....
.L_34:
        /*009c*/ 	.word	0x00000070


	//   ....[1]....
        /*00a0*/ 	.word	0x00000ff0


	//   ....[2]....
        /*00a4*/ 	.word	0x00001040


	//----- nvinfo : EIATTR_CRS_STACK_SIZE
	.align		4
.L_35:
        /*00a8*/ 	.byte	0x04, 0x1e
        /*00aa*/ 	.short	(.L_37 - .L_36)
.L_36:
        /*00ac*/ 	.word	0x00000000


	//----- nvinfo : EIATTR_CBANK_PARAM_SIZE
	.align		4
.L_37:
        /*00b0*/ 	.byte	0x03, 0x19
        /*00b2*/ 	.short	0x0020


	//----- nvinfo : EIATTR_PARAM_CBANK
	.align		4
        /*00b4*/ 	.byte	0x04, 0x0a
        /*00b6*/ 	.short	(.L_39 - .L_38)
	.align		4
.L_38:
        /*00b8*/ 	.word	index@(.nv.constant0._Z11hgemv_f16x8P6__halfS0_S0_ii)
        /*00bc*/ 	.short	0x0380
        /*00be*/ 	.short	0x0020


	//----- nvinfo : EIATTR_SW_WAR
	.align		4
.L_39:
        /*00c0*/ 	.byte	0x04, 0x36
        /*00c2*/ 	.short	(.L_41 - .L_40)
.L_40:
        /*00c4*/ 	.word	0x00000008
.L_41:


//--------------------- .nv.info._Z11sgemv_blockPfS_S_ii --------------------------
	.section	.nv.info._Z11sgemv_blockPfS_S_ii,"",@"SHT_CUDA_INFO"
	.sectionflags	@""
	.align	4


	//----- nvinfo : EIATTR_CUDA_API_VERSION
	.align		4
        /*0000*/ 	.byte	0x04, 0x37
        /*0002*/ 	.short	(.L_43 - .L_42)
.L_42:
        /*0004*/ 	.word	0x00000082


	//----- nvinfo : EIATTR_KPARAM_INFO
	.align		4
.L_43:
        /*0008*/ 	.byte	0x04, 0x17
        /*000a*/ 	.short	(.L_45 - .L_44)
.L_44:
        /*000c*/ 	.word	0x00000000
        /*0010*/ 	.short	0x0004
        /*0012*/ 	.short	0x001c
        /*0014*/ 	.byte	0x00, 0xf0, 0x11, 0x00


	//----- nvinfo : EIATTR_KPARAM_INFO
	.align		4
.L_45:
        /*0018*/ 	.byte	0x04, 0x17
        /*001a*/ 	.short	(.L_47 - .L_46)
.L_46:
        /*001c*/ 	.word	0x00000000
        /*0020*/ 	.short	0x0003
        /*0022*/ 	.short	0x0018
        /*0024*/ 	.byte	0x00, 0xf0, 0x11, 0x00


	//----- nvinfo : EIATTR_KPARAM_INFO
	.align		4
.L_47:
        /*0028*/ 	.byte	0x04, 0x17
        /*002a*/ 	.short	(.L_49 - .L_48)
.L_48:
        /*002c*/ 	.word	0x00000000
        /*0030*/ 	.short	0x0002
        /*0032*/ 	.short	0x0010
        /*0034*/ 	.byte	0x00, 0xf5, 0x21, 0x00


	//----- nvinfo : EIATTR_KPARAM_INFO
	.align		4
.L_49:
        /*0038*/ 	.byte	0x04, 0x17
        /*003a*/ 	.short	(.L_51 - .L_50)
.L_50:
        /*003c*/ 	.word	0x00000000
        /*0040*/ 	.short	0x0001
        /*0042*/ 	.short	0x0008
        /*0044*/ 	.byte	0x00, 0xf5, 0x21, 0x00


	//----- nvinfo : EIATTR_KPARAM_INFO
	.align		4
.L_51:
        /*0048*/ 	.byte	0x04, 0x17
        /*004a*/ 	.short	(.L_53 - .L_52)
.L_52:
        /*004c*/ 	.word	0x00000000
        /*0050*/ 	.short	0x0000
        /*0052*/ 	.short	0x0000
        /*0054*/ 	.byte	0x00, 0xf5, 0x21, 0x00


	//----- nvinfo : EIATTR_SPARSE_MMA_MASK
	.align		4
.L_53:
        /*0058*/ 	.byte	0x03, 0x50
        /*005a*/ 	.short	0x0000


	//----- nvinfo : EIATTR_MAXREG_COUNT
	.align		4
        /*005c*/ 	.byte	0x03, 0x1b
        /*005e*/ 	.short	0x00ff


	//----- nvinfo : EIATTR_NUM_BARRIERS
	.align		4
        /*0060*/ 	.byte	0x02, 0x4c
        /*0062*/ 	.byte	0x01
	.zero		1


	//----- nvinfo : EIATTR_MERCURY_ISA_VERSION
	.align		4
        /*0064*/ 	.byte	0x03, 0x5f
        /*0066*/ 	.short	0x0101


	//----- nvinfo : EIATTR_COOP_GROUP_MASK_REGIDS
	.align		4
        /*0068*/ 	.byte	0x04, 0x29
        /*006a*/ 	.short	(.L_55 - .L_54)


	//   ....[0]....
.L_54:
        /*006c*/ 	.word	0xffffffff


	//   ....[1]....
        /*0070*/ 	.word	0xffffffff


	//   ....[2]....
        /*0074*/ 	.word	0xffffffff


	//   ....[3]....
        /*0078*/ 	.word	0xffffffff


	//   ....[4]....
        /*007c*/ 	.word	0xffffffff


	//   ....[5]....
        /*0080*/ 	.word	0xffffffff


	//   ....[6]....
        /*0084*/ 	.word	0xffffffff


	//   ....[7]....
        /*0088*/ 	.word	0xffffffff


	//   ....[8]....
        /*008c*/ 	.word	0xffffffff


	//   ....[9]....
        /*0090*/ 	.word	0xffffffff


	//   ....[10]....
        /*0094*/ 	.word	0x05000009


	//   ....[11]....
        /*0098*/ 	.word	0x05000009


	//   ....[12]....
        /*009c*/ 	.word	0x05000009


	//   ....[13]....
        /*00a0*/ 	.word	0x05000009


	//   ....[14]....
        /*00a4*/ 	.word	0x05000009


	//----- nvinfo : EIATTR_COOP_GROUP_INSTR_OFFSETS
	.align		4
.L_55:
        /*00a8*/ 	.byte	0x04, 0x28
        /*00aa*/ 	.short	(.L_57 - .L_56)


	//   ....[0]....
.L_56:
        /*00ac*/ 	.word	0x00000180


	//   ....[1]....
        /*00b0*/ 	.word	0x000001b0


	//   ....[2]....
        /*00b4*/ 	.word	0x000001e0


	//   ....[3]....
        /*00b8*/ 	.word	0x00000220


	//   ....[4]....
        /*00bc*/ 	.word	0x00000260


	//   ....[5]....
        /*00c0*/ 	.word	0x00000390


	//   ....[6]....
        /*00c4*/ 	.word	0x000003b0


	//   ....[7]....
        /*00c8*/ 	.word	0x000003d0


	//   ....[8]....
        /*00cc*/ 	.word	0x000003f0


	//   ....[9]....
        /*00d0*/ 	.word	0x00000410


	//   ....[10]....
        /*00d4*/ 	.word	0x00000570


	//   ....[11]....
        /*00d8*/ 	.word	0x000005e0


	//   ....[12]....
        /*00dc*/ 	.word	0x00000650


	//   ....[13]....
        /*00e0*/ 	.word	0x000006c0


	//   ....[14]....
        /*00e4*/ 	.word	0x00000730


	//----- nvinfo : EIATTR_VRC_CTA_INIT_COUNT
	.align		4
.L_57:
        /*00e8*/ 	.byte	0x02, 0x4a
	.zero		1
	.zero		1


	//----- nvinfo : EIATTR_EXIT_INSTR_OFFSETS
	.align		4
        /*00ec*/ 	.byte	0x04, 0x1c
        /*00ee*/ 	.short	(.L_59 - .L_58)


	//   ....[0]....
.L_58:
        /*00f0*/ 	.word	0x000004a0


	//   ....[1]....
        /*00f4*/ 	.word	0x00000520


	//----- nvinfo : EIATTR_CRS_STACK_SIZE
	.align		4
.L_59:
        /*00f8*/ 	.byte	0x04, 0x1e
        /*00fa*/ 	.short	(.L_61 - .L_60)
.L_60:
        /*00fc*/ 	.word	0x00000000


	//----- nvinfo : EIATTR_CBANK_PARAM_SIZE
	.align		4
.L_61:
        /*0100*/ 	.byte	0x03, 0x19
        /*0102*/ 	.short	0x0020


	//----- nvinfo : EIATTR_PARAM_CBANK
	.align		4
        /*0104*/ 	.byte	0x04, 0x0a
        /*0106*/ 	.short	(.L_63 - .L_62)
	.align		4
.L_62:
        /*0108*/ 	.word	index@(.nv.constant0._Z11sgemv_blockPfS_S_ii)
        /*010c*/ 	.short	0x0380
        /*010e*/ 	.short	0x0020


	//----- nvinfo : EIATTR_SW_WAR
	.align		4
.L_63:
        /*0110*/ 	.byte	0x04, 0x36
        /*0112*/ 	.short	(.L_65 - .L_64)
.L_64:
        /*0114*/ 	.word	0x00000008
.L_65:


//--------------------- .nv.info._Z5sgemvPfS_S_ii --------------------------
	.section	.nv.info._Z5sgemvPfS_S_ii,"",@"SHT_CUDA_INFO"
	.sectionflags	@""
	.align	4


	//----- nvinfo : EIATTR_CUDA_API_VERSION
	.align		4
        /*0000*/ 	.byte	0x04, 0x37
        /*0002*/ 	.short	(.L_67 - .L_66)
.L_66:
        /*0004*/ 	.word	0x00000082


	//----- nvinfo : EIATTR_KPARAM_INFO
	.align		4
.L_67:
        /*0008*/ 	.byte	0x04, 0x17
        /*000a*/ 	.short	(.L_69 - .L_68)
.L_68:
        /*000c*/ 	.word	0x00000000
        /*0010*/ 	.short	0x0004
        /*0012*/ 	.short	0x001c
        /*0014*/ 	.byte	0x00, 0xf0, 0x11, 0x00


	//----- nvinfo : EIATTR_KPARAM_INFO
	.align		4
.L_69:
        /*0018*/ 	.byte	0x04, 0x17
        /*001a*/ 	.short	(.L_71 - .L_70)
.L_70:
        /*001c*/ 	.word	0x00000000
        /*0020*/ 	.short	0x0003
        /*0022*/ 	.short	0x0018
        /*0024*/ 	.byte	0x00, 0xf0, 0x11, 0x00


	//----- nvinfo : EIATTR_KPARAM_INFO
	.align		4
.L_71:
        /*0028*/ 	.byte	0x04, 0x17
        /*002a*/ 	.short	(.L_73 - .L_72)
.L_72:
        /*002c*/ 	.word	0x00000000
        /*0030*/ 	.short	0x0002
        /*0032*/ 	.short	0x0010
        /*0034*/ 	.byte	0x00, 0xf5, 0x21, 0x00


	//----- nvinfo : EIATTR_KPARAM_INFO
	.align		4
.L_73:
        /*0038*/ 	.byte	0x04, 0x17
        /*003a*/ 	.short	(.L_75 - .L_74)
.L_74:
        /*003c*/ 	.word	0x00000000
        /*0040*/ 	.short	0x0001
        /*0042*/ 	.short	0x0008
        /*0044*/ 	.byte	0x00, 0xf5, 0x21, 0x00


	//----- nvinfo : EIATTR_KPARAM_INFO
	.align		4
.L_75:
        /*0048*/ 	.byte	0x04, 0x17
        /*004a*/ 	.short	(.L_77 - .L_76)
.L_76:
        /*004c*/ 	.word	0x00000000
        /*0050*/ 	.short	0x0000
        /*0052*/ 	.short	0x0000
        /*0054*/ 	.byte	0x00, 0xf5, 0x21, 0x00


	//----- nvinfo : EIATTR_SPARSE_MMA_MASK
	.align		4
.L_77:
        /*0058*/ 	.byte	0x03, 0x50
        /*005a*/ 	.short	0x0000


	//----- nvinfo : EIATTR_MAXREG_COUNT
	.align		4
        /*005c*/ 	.byte	0x03, 0x1b
        /*005e*/ 	.short	0x00ff


	//----- nvinfo : EIATTR_MERCURY_ISA_VERSION
	.align		4
        /*0060*/ 	.byte	0x03, 0x5f
        /*0062*/ 	.short	0x0101


	//----- nvinfo : EIATTR_COOP_GROUP_MASK_REGIDS
	.align		4
        /*0064*/ 	.byte	0x04, 0x29
        /*0066*/ 	.short	(.L_79 - .L_78)


	//   ....[0]....
.L_78:
        /*0068*/ 	.word	0xffffffff


	//   ....[1]....
        /*006c*/ 	.word	0xffffffff


	//   ....[2]....
        /*0070*/ 	.word	0xffffffff


	//   ....[3]....
        /*0074*/ 	.word	0xffffffff


	//   ....[4]....
        /*0078*/ 	.word	0xffffffff


	//----- nvinfo : EIATTR_COOP_GROUP_INSTR_OFFSETS
	.align		4
.L_79:
        /*007c*/ 	.byte	0x04, 0x28
        /*007e*/ 	.short	(.L_81 - .L_80)


	//   ....[0]....
.L_80:
        /*0080*/ 	.word	0x00000e10


	//   ....[1]....
        /*0084*/ 	.word	0x00000e40


	//   ....[2]....
        /*0088*/ 	.word	0x00000e60


	//   ....[3]....
        /*008c*/ 	.word	0x00000e80


	//   ....[4]....
        /*0090*/ 	.word	0x00000ea0


	//----- nvinfo : EIATTR_VRC_CTA_INIT_COUNT
	.align		4
.L_81:
        /*0094*/ 	.byte	0x02, 0x4a
	.zero		1
	.zero		1


	//----- nvinfo : EIATTR_EXIT_INSTR_OFFSETS
	.align		4
        /*0098*/ 	.byte	0x04, 0x1c
        /*009a*/ 	.short	(.L_83 - .L_82)


	//   ....[0]....
.L_82:
        /*009c*/ 	.word	0x00000070


	//   ....[1]....
        /*00a0*/ 	.word	0x00000eb0


	//   ....[2]....
        /*00a4*/ 	.word	0x00000f00


	//----- nvinfo : EIATTR_CRS_STACK_SIZE
	.align		4
.L_83:
        /*00a8*/ 	.byte	0x04, 0x1e
        /*00aa*/ 	.short	(.L_85 - .L_84)
.L_84:
        /*00ac*/ 	.word	0x00000000


	//----- nvinfo : EIATTR_CBANK_PARAM_SIZE
	.align		4
.L_85:
        /*00b0*/ 	.byte	0x03, 0x19
        /*00b2*/ 	.short	0x0020


	//----- nvinfo : EIATTR_PARAM_CBANK
	.align		4
        /*00b4*/ 	.byte	0x04, 0x0a
        /*00b6*/ 	.short	(.L_87 - .L_86)
	.align		4
.L_86:
        /*00b8*/ 	.word	index@(.nv.constant0._Z5sgemvPfS_S_ii)
        /*00bc*/ 	.short	0x0380
        /*00be*/ 	.short	0x0020


	//----- nvinfo : EIATTR_SW_WAR
	.align		4
.L_87:
        /*00c0*/ 	.byte	0x04, 0x36
        /*00c2*/ 	.short	(.L_89 - .L_88)
.L_88:
        /*00c4*/ 	.word	0x00000008
.L_89:


//--------------------- .nv.callgraph             --------------------------
	.section	.nv.callgraph,"",@"SHT_CUDA_CALLGRAPH"
	.align	4
	.sectionentsize	8
	.align		4
        /*0000*/ 	.word	0x00000000
	.align		4
        /*0004*/ 	.word	0xffffffff
	.align		4
        /*0008*/ 	.word	0x00000000
	.align		4
        /*000c*/ 	.word	0xfffffffe
	.align		4
        /*0010*/ 	.word	0x00000000
	.align		4
        /*0014*/ 	.word	0xfffffffd
	.align		4
        /*0018*/ 	.word	0x00000000
	.align		4
        /*001c*/ 	.word	0xfffffffc


//--------------------- .text._Z11hgemv_f16x8P6__halfS0_S0_ii --------------------------
	.section	.text._Z11hgemv_f16x8P6__halfS0_S0_ii,"ax",@progbits
	.align	128
        .global         _Z11hgemv_f16x8P6__halfS0_S0_ii
        .type           _Z11hgemv_f16x8P6__halfS0_S0_ii,@function
        .size           _Z11hgemv_f16x8P6__halfS0_S0_ii,(.L_x_29 - _Z11hgemv_f16x8P6__halfS0_S0_ii)
        .other          _Z11hgemv_f16x8P6__halfS0_S0_ii,@"STO_CUDA_ENTRY STV_DEFAULT"
_Z11hgemv_f16x8P6__halfS0_S0_ii:
.text._Z11hgemv_f16x8P6__halfS0_S0_ii:
[----:B------:R-:W-:Y:S01]  /*0000*/  LDC R1, c[0x0][0x37c] ;  /* 0x0000df00ff017b82 */ /* 0x000fe20000000800 */
[----:B------:R-:W0:Y:S07]  /*0010*/  S2R R0, SR_TID.Y ;  /* 0x0000000000007919 */ /* 0x000e2e0000002200 */
[----:B------:R-:W0:Y:S01]  /*0020*/  S2UR UR4, SR_CTAID.X ;  /* 0x00000000000479c3 */ /* 0x000e220000002500 */
[----:B------:R-:W1:Y:S07]  /*0030*/  LDCU UR5, c[0x0][0x398] ;  /* 0x00007300ff0577ac */ /* 0x000e6e0008000800 */
[----:B------:R-:W0:Y:S02]  /*0040*/  LDC R21, c[0x0][0x364] ;  /* 0x0000d900ff157b82 */ /* 0x000e240000000800 */
[----:B0-----:R-:W-:-:S05]  /*0050*/  IMAD R21, R21, UR4, R0 ;  /* 0x0000000415157c24 */ /* 0x001fca000f8e0200 */
[----:B-1----:R-:W-:-:S13]  /*0060*/  ISETP.GE.AND P0, PT, R21, UR5, PT ;  /* 0x0000000515007c0c */ /* 0x002fda000bf06270 */
[----:B------:R-:W-:Y:S05]  /*0070*/  @P0 EXIT ;  /* 0x000000000000094d */ /* 0x000fea0003800000 */
[----:B------:R-:W0:Y:S01]  /*0080*/  S2R R20, SR_TID.X ;  /* 0x0000000000147919 */ /* 0x000e220000002100 */
[----:B------:R-:W1:Y:S01]  /*0090*/  LDCU UR5, c[0x0][0x39c] ;  /* 0x00007380ff0577ac */ /* 0x000e620008000800 */
[----:B------:R-:W-:Y:S01]  /*00a0*/  BSSY.RECONVERGENT B0, `(.L_x_0) ;  /* 0x00000e9000007945 */ /* 0x000fe20003800200 */
[----:B------:R-:W-:Y:S01]  /*00b0*/  PRMT R2, RZ, 0x7610, R2 ;  /* 0x00007610ff027816 */ /* 0x000fe20000000002 */
[----:B------:R-:W2:Y:S01]  /*00c0*/  LDCU.64 UR6, c[0x0][0x358] ;  /* 0x00006b00ff0677ac */ /* 0x000ea20008000a00 */
[----:B-1----:R-:W-:-:S04]  /*00d0*/  USHF.R.S32.HI UR4, URZ, 0x1f, UR5 ;  /* 0x0000001fff047899 */ /* 0x002fc80008011405 */
[----:B------:R-:W-:-:S04]  /*00e0*/  ULEA.HI UR4, UR4, UR5, URZ, 0x3 ;  /* 0x0000000504047291 */ /* 0x000fc8000f8f18ff */
[----:B------:R-:W-:Y:S01]  /*00f0*/  USHF.R.S32.HI UR4, URZ, 0x3, UR4 ;  /* 0x00000003ff047899 */ /* 0x000fe20008011404 */
[----:B0-----:R-:W-:-:S05]  /*0100*/  LOP3.LUT R20, R20, 0x1f, RZ, 0xc0, !PT ;  /* 0x0000001f14147812 */ /* 0x001fca00078ec0ff */
[----:B------:R-:W-:-:S13]  /*0110*/  ISETP.GE.AND P0, PT, R20, UR4, PT ;  /* 0x0000000414007c0c */ /* 0x000fda000bf06270 */
[----:B--2---:R-:W-:Y:S05]  /*0120*/  @P0 BRA `(.L_x_1) ;  /* 0x0000000c00800947 */ /* 0x004fea0003800000 */
[-C--:B------:R-:W-:Y:S01]  /*0130*/  LOP3.LUT R22, RZ, R20.reuse, RZ, 0x33, !PT ;  /* 0x00000014ff167212 */ /* 0x080fe200078e33ff */
[----:B------:R-:W-:Y:S01]  /*0140*/  BSSY.RECONVERGENT B1, `(.L_x_2) ;  /* 0x0000073000017945 */ /* 0x000fe20003800200 */
[----:B------:R-:W-:Y:S01]  /*0150*/  IMAD R3, R21, UR5, RZ ;  /* 0x0000000515037c24 */ /* 0x000fe2000f8e02ff */
[----:B------:R-:W-:Y:S02]  /*0160*/  MOV R0, R20 ;  /* 0x0000001400007202 */ /* 0x000fe40000000f00 */
[----:B------:R-:W-:-:S04]  /*0170*/  IADD3 R22, PT, PT, R22, UR4, RZ ;  /* 0x0000000416167c10 */ /* 0x000fc8000fffe0ff */
[C---:B------:R-:W-:Y:S02]  /*0180*/  ISETP.GE.U32.AND P1, PT, R22.reuse, 0xe0, PT ;  /* 0x000000e01600780c */ /* 0x040fe40003f26070 */
[----:B------:R-:W-:-:S04]  /*0190*/  LEA.HI R27, R22, 0x1, RZ, 0x1b ;  /* 0x00000001161b7811 */ /* 0x000fc800078fd8ff */
[----:B------:R-:W-:-:S04]  /*01a0*/  LOP3.LUT R26, R27, 0x7, RZ, 0xc0, !PT ;  /* 0x000000071b1a7812 */ /* 0x000fc800078ec0ff */
[----:B------:R-:W-:-:S03]  /*01b0*/  ISETP.NE.AND P0, PT, R26, RZ, PT ;  /* 0x000000ff1a00720c */ /* 0x000fc60003f05270 */
[----:B------:R-:W-:Y:S10]  /*01c0*/  @!P1 BRA `(.L_x_3) ;  /* 0x0000000400a89947 */ /* 0x000ff40003800000 */
[----:B------:R-:W-:Y:S02]  /*01d0*/  LOP3.LUT R23, R27, 0xffffff8, RZ, 0xc0, !PT ;  /* 0x0ffffff81b177812 */ /* 0x000fe400078ec0ff */
[C---:B------:R-:W-:Y:S02]  /*01e0*/  LEA R25, R20.reuse, 0x400, 0x3 ;  /* 0x0000040014197811 */ /* 0x040fe400078e18ff */
[----:B------:R-:W-:Y:S02]  /*01f0*/  LEA R24, R20, R3, 0x3 ;  /* 0x0000000314187211 */ /* 0x000fe400078e18ff */
[----:B------:R-:W-:Y:S02]  /*0200*/  MOV R0, R20 ;  /* 0x0000001400007202 */ /* 0x000fe40000000f00 */
[----:B------:R-:W-:-:S07]  /*0210*/  IADD3 R23, PT, PT, -R23, RZ, RZ ;  /* 0x000000ff17177210 */ /* 0x000fce0007ffe1ff */
.L_x_4:
[----:B------:R-:W0:Y:S01]  /*0220*/  LDC.64 R28, c[0x0][0x388] ;  /* 0x0000e200ff1c7b82 */ /* 0x000e220000000a00 */
[----:B------:R-:W-:-:S07]  /*0230*/  IADD3 R17, PT, PT, R25, -0x400, RZ ;  /* 0xfffffc0019117810 */ /* 0x000fce0007ffe0ff */
[----:B------:R-:W1:Y:S01]  /*0240*/  LDC.64 R30, c[0x0][0x380] ;  /* 0x0000e000ff1e7b82 */ /* 0x000e620000000a00 */
[----:B------:R-:W-:Y:S01]  /*0250*/  IADD3 R7, PT, PT, R25, -0x300, RZ ;  /* 0xfffffd0019077810 */ /* 0x000fe20007ffe0ff */
[----:B0-----:R-:W-:-:S06]  /*0260*/  IMAD.WIDE.U32 R16, R17, 0x2, R28 ;  /* 0x0000000211107825 */ /* 0x001fcc00078e001c */
[----:B------:R-:W2:Y:S01]  /*0270*/  LDG.E.128 R16, desc[UR6][R16.64] ;  /* 0x0000000610107981 */ /* 0x000ea2000c1e1d00 */
[----:B-1----:R-:W-:-:S05]  /*0280*/  IMAD.WIDE R30, R24, 0x2, R30 ;  /* 0x00000002181e7825 */ /* 0x002fca00078e021e */
[----:B------:R-:W2:Y:S01]  /*0290*/  LDG.E.128 R12, desc[UR6][R30.64] ;  /* 0x000000061e0c7981 */ /* 0x000ea2000c1e1d00 */
[----:B------:R-:W-:-:S03]  /*02a0*/  IMAD.WIDE.U32 R6, R7, 0x2, R28 ;  /* 0x0000000207067825 */ /* 0x000fc600078e001c */
[----:B------:R-:W3:Y:S04]  /*02b0*/  LDG.E.128 R8, desc[UR6][R30.64+0x200] ;  /* 0x000200061e087981 */ /* 0x000ee8000c1e1d00 */
[----:B------:R-:W3:Y:S01]  /*02c0*/  LDG.E.128 R4, desc[UR6][R6.64] ;  /* 0x0000000606047981 */ /* 0x000ee2000c1e1d00 */
[----:B--2---:R-:W-:Y:S02]  /*02d0*/  HFMA2 R13, R13, R17, -RZ ;  /* 0x000000110d0d7231 */ /* 0x004fe400001000ff */
[----:B------:R-:W-:Y:S01]  /*02e0*/  HMUL2 R15, R15, R19 ;  /* 0x000000130f0f7232 */ /* 0x000fe20000000000 */
[----:B------:R-:W-:Y:S01]  /*02f0*/  IADD3 R19, PT, PT, R25, -0x200, RZ ;  /* 0xfffffe0019137810 */ /* 0x000fe20007ffe0ff */
[----:B------:R-:W-:Y:S02]  /*0300*/  HFMA2 R13, R12, R16, R13 ;  /* 0x000000100c0d7231 */ /* 0x000fe4000000000d */
[----:B---3--:R-:W-:-:S02]  /*0310*/  HMUL2 R5, R9, R5 ;  /* 0x0000000509057232 */ /* 0x008fc40000000000 */
[----:B------:R-:W-:Y:S02]  /*0320*/  HFMA2 R15, R14, R18, R15 ;  /* 0x000000120e0f7231 */ /* 0x000fe4000000000f */
[----:B------:R-:W-:-:S04]  /*0330*/  IMAD.WIDE.U32 R18, R19, 0x2, R28 ;  /* 0x0000000213127825 */ /* 0x000fc800078e001c */
[----:B------:R-:W-:Y:S02]  /*0340*/  HFMA2 R4, R8, R4, R5 ;  /* 0x0000000408047231 */ /* 0x000fe40000000005 */
[----:B------:R-:W-:Y:S01]  /*0350*/  HADD2 R5, R13, R15 ;  /* 0x0000000f0d057230 */ /* 0x000fe20000000000 */
[----:B------:R-:W2:Y:S04]  /*0360*/  LDG.E.128 R16, desc[UR6][R18.64] ;  /* 0x0000000612107981 */ /* 0x000ea8000c1e1d00 */
[----:B------:R-:W2:Y:S01]  /*0370*/  LDG.E.128 R12, desc[UR6][R30.64+0x400] ;  /* 0x000400061e0c7981 */ /* 0x000ea2000c1e1d00 */
[----:B------:R-:W-:Y:S01]  /*0380*/  HMUL2 R7, R11, R7 ;  /* 0x000000070b077232 */ /* 0x000fe20000000000 */
[----:B------:R-:W-:-:S03]  /*0390*/  IADD3 R33, PT, PT, R25, -0x100, RZ ;  /* 0xffffff0019217810 */ /* 0x000fc60007ffe0ff */
[----:B------:R-:W-:Y:S02]  /*03a0*/  HFMA2 R6, R10, R6, R7 ;  /* 0x000000060a067231 */ /* 0x000fe40000000007 */
[----:B------:R-:W-:-:S04]  /*03b0*/  IMAD.WIDE.U32 R32, R33, 0x2, R28 ;  /* 0x0000000221207825 */ /* 0x000fc800078e001c */
[----:B--2---:R-:W-:Y:S02]  /*03c0*/  HFMA2 R8, R13, R17, -RZ ;  /* 0x000000110d087231 */ /* 0x004fe400001000ff */
[----:B------:R-:W-:Y:S02]  /*03d0*/  HADD2 R13, R5.H0_H0, R5.H1_H1 ;  /* 0x30000005050d7230 */ /* 0x000fe40000000800 */
[----:B------:R-:W-:Y:S02]  /*03e0*/  HFMA2 R12, R12, R16, R8 ;  /* 0x000000100c0c7231 */ /* 0x000fe40000000008 */
[----:B------:R-:W-:Y:S01]  /*03f0*/  HFMA2 R16, R4, 1, 1, R6 ;  /* 0x3c003c0004107831 */ /* 0x000fe20000000006 */
[----:B------:R-:W2:Y:S04]  /*0400*/  LDG.E.128 R8, desc[UR6][R30.64+0x600] ;  /* 0x000600061e087981 */ /* 0x000ea8000c1e1d00 */
[----:B------:R-:W2:Y:S01]  /*0410*/  LDG.E.128 R4, desc[UR6][R32.64] ;  /* 0x0000000620047981 */ /* 0x000ea2000c1e1d00 */
[----:B------:R-:W-:-:S04]  /*0420*/  HMUL2 R15, R15, R19 ;  /* 0x000000130f0f7232 */ /* 0x000fc80000000000 */
[----:B------:R-:W-:Y:S02]  /*0430*/  HFMA2 R14, R14, R18, R15 ;  /* 0x000000120e0e7231 */ /* 0x000fe4000000000f */
[----:B------:R-:W-:Y:S01]  /*0440*/  IMAD.WIDE.U32 R18, R25, 0x2, R28 ;  /* 0x0000000219127825 */ /* 0x000fe200078e001c */
[--C-:B------:R-:W-:Y:S02]  /*0450*/  PRMT R2, R2, 0x5410, R16.reuse ;  /* 0x0000541002027816 */ /* 0x100fe40000000010 */
[----:B------:R-:W-:-:S03]  /*0460*/  PRMT R13, R13, 0x7610, R16 ;  /* 0x000076100d0d7816 */ /* 0x000fc60000000010 */
[----:B------:R-:W3:Y:S02]  /*0470*/  LDG.E.128 R16, desc[UR6][R18.64] ;  /* 0x0000000612107981 */ /* 0x000ee4000c1e1d00 */
[----:B------:R-:W-:Y:S02]  /*0480*/  HADD2 R2, R2, R13 ;  /* 0x0000000d02027230 */ /* 0x000fe40000000000 */
[----:B--2---:R-:W-:-:S04]  /*0490*/  HMUL2 R5, R9, R5 ;  /* 0x0000000509057232 */ /* 0x004fc80000000000 */
[----:B------:R-:W-:Y:S02]  /*04a0*/  HFMA2 R4, R8, R4, R5 ;  /* 0x0000000408047231 */ /* 0x000fe40000000005 */
[----:B------:R-:W-:Y:S02]  /*04b0*/  HFMA2 R5, R12, 1, 1, R14 ;  /* 0x3c003c000c057831 */ /* 0x000fe4000000000e */
[----:B------:R-:W3:Y:S01]  /*04c0*/  LDG.E.128 R12, desc[UR6][R30.64+0x800] ;  /* 0x000800061e0c7981 */ /* 0x000ee2000c1e1d00 */
[----:B------:R-:W-:-:S04]  /*04d0*/  HMUL2 R7, R11, R7 ;  /* 0x000000070b077232 */ /* 0x000fc80000000000 */
[----:B------:R-:W-:Y:S01]  /*04e0*/  HFMA2 R6, R10, R6, R7 ;  /* 0x000000060a067231 */ /* 0x000fe20000000007 */
[C-C-:B------:R-:W-:Y:S02]  /*04f0*/  PRMT R7, R2.reuse, 0x5410, R5.reuse ;  /* 0x0000541002077816 */ /* 0x140fe40000000005 */
[----:B------:R-:W-:-:S05]  /*0500*/  PRMT R5, R2, 0x7632, R5 ;  /* 0x0000763202057816 */ /* 0x000fca0000000005 */
[----:B------:R-:W-:Y:S02]  /*0510*/  HADD2 R2, R7, R5 ;  /* 0x0000000507027230 */ /* 0x000fe40000000000 */
[----:B---3--:R-:W-:Y:S01]  /*0520*/  HMUL2 R8, R13, R17 ;  /* 0x000000110d087232 */ /* 0x008fe20000000000 */
[----:B------:R-:W-:-:S03]  /*0530*/  IADD3 R17, PT, PT, R25, 0x100, RZ ;  /* 0x0000010019117810 */ /* 0x000fc60007ffe0ff */
[----:B------:R-:W-:Y:S02]  /*0540*/  HFMA2 R12, R12, R16, R8 ;  /* 0x000000100c0c7231 */ /* 0x000fe40000000008 */
[----:B------:R-:W-:-:S04]  /*0550*/  IMAD.WIDE.U32 R16, R17, 0x2, R28 ;  /* 0x0000000211107825 */ /* 0x000fc800078e001c */
[----:B------:R-:W-:Y:S01]  /*0560*/  HFMA2 R13, R4, 1, 1, R6 ;  /* 0x3c003c00040d7831 */ /* 0x000fe20000000006 */
[----:B------:R-:W2:Y:S04]  /*0570*/  LDG.E.128 R8, desc[UR6][R30.64+0xa00] ;  /* 0x000a00061e087981 */ /* 0x000ea8000c1e1d00 */
[----:B------:R-:W2:Y:S01]  /*0580*/  LDG.E.128 R4, desc[UR6][R16.64] ;  /* 0x0000000610047981 */ /* 0x000ea2000c1e1d00 */
[----:B------:R-:W-:-:S04]  /*0590*/  HMUL2 R15, R15, R19 ;  /* 0x000000130f0f7232 */ /* 0x000fc80000000000 */
[----:B------:R-:W-:Y:S01]  /*05a0*/  HFMA2 R15, R14, R18, R15 ;  /* 0x000000120e0f7231 */ /* 0x000fe2000000000f */
[----:B------:R-:W-:-:S03]  /*05b0*/  IADD3 R33, PT, PT, R25, 0x200, RZ ;  /* 0x0000020019217810 */ /* 0x000fc60007ffe0ff */
[----:B------:R-:W-:Y:S02]  /*05c0*/  HADD2 R12, R12, R15 ;  /* 0x0000000f0c0c7230 */ /* 0x000fe40000000000 */
[----:B------:R-:W-:-:S04]  /*05d0*/  IMAD.WIDE.U32 R32, R33, 0x2, R28 ;  /* 0x0000000221207825 */ /* 0x000fc800078e001c */
[----:B--2---:R-:W-:Y:S01]  /*05e0*/  HMUL2 R5, R9, R5 ;  /* 0x0000000509057232 */ /* 0x004fe20000000000 */
[C-C-:B------:R-:W-:Y:S02]  /*05f0*/  PRMT R9, R2.reuse, 0x5410, R13.reuse ;  /* 0x0000541002097816 */ /* 0x140fe4000000000d */
[----:B------:R-:W-:-:S05]  /*0600*/  PRMT R13, R2, 0x7632, R13 ;  /* 0x00007632020d7816 */ /* 0x000fca000000000d */
[----:B------:R-:W-:Y:S02]  /*0610*/  HFMA2 R2, R9, 1, 1, R13 ;  /* 0x3c003c0009027831 */ /* 0x000fe4000000000d */
[----:B------:R-:W-:Y:S02]  /*0620*/  HMUL2 R7, R11, R7 ;  /* 0x000000070b077232 */ /* 0x000fe40000000000 */
[----:B------:R-:W-:Y:S01]  /*0630*/  HFMA2 R5, R8, R4, R5 ;  /* 0x0000000408057231 */ /* 0x000fe20000000005 */
[----:B------:R-:W-:Y:S01]  /*0640*/  IADD3 R9, PT, PT, R25, 0x300, RZ ;  /* 0x0000030019097810 */ /* 0x000fe20007ffe0ff */
[----:B------:R-:W-:Y:S01]  /*0650*/  HFMA2 R7, R10, R6, R7 ;  /* 0x000000060a077231 */ /* 0x000fe20000000007 */
[C-C-:B------:R-:W-:Y:S02]  /*0660*/  PRMT R4, R2.reuse, 0x5410, R12.reuse ;  /* 0x0000541002047816 */ /* 0x140fe4000000000c */
[----:B------:R-:W-:Y:S01]  /*0670*/  PRMT R12, R2, 0x7632, R12 ;  /* 0x00007632020c7816 */ /* 0x000fe2000000000c */
[----:B------:R-:W-:-:S04]  /*0680*/  IMAD.WIDE.U32 R16, R9, 0x2, R28 ;  /* 0x0000000209107825 */ /* 0x000fc800078e001c */
[----:B------:R-:W-:Y:S01]  /*0690*/  HFMA2 R28, R5, 1, 1, R7 ;  /* 0x3c003c00051c7831 */ /* 0x000fe20000000007 */
[----:B------:R-:W2:Y:S01]  /*06a0*/  LDG.E.128 R8, desc[UR6][R32.64] ;  /* 0x0000000620087981 */ /* 0x000ea2000c1e1d00 */
[----:B------:R-:W-:-:S03]  /*06b0*/  HADD2 R2, R4, R12 ;  /* 0x0000000c04027230 */ /* 0x000fc60000000000 */
[----:B------:R-:W2:Y:S04]  /*06c0*/  LDG.E.128 R4, desc[UR6][R30.64+0xc00] ;  /* 0x000c00061e047981 */ /* 0x000ea8000c1e1d00 */
[----:B------:R-:W3:Y:S04]  /*06d0*/  LDG.E.128 R12, desc[UR6][R30.64+0xe00] ;  /* 0x000e00061e0c7981 */ /* 0x000ee8000c1e1d00 */
[----:B------:R-:W3:Y:S01]  /*06e0*/  LDG.E.128 R16, desc[UR6][R16.64] ;  /* 0x0000000610107981 */ /* 0x000ee2000c1e1d00 */
[----:B------:R-:W-:-:S04]  /*06f0*/  IADD3 R23, PT, PT, R23, 0x8, RZ ;  /* 0x0000000817177810 */ /* 0x000fc80007ffe0ff */
[----:B------:R-:W-:Y:S02]  /*0700*/  ISETP.NE.AND P1, PT, R23, RZ, PT ;  /* 0x000000ff1700720c */ /* 0x000fe40003f25270 */
[----:B------:R-:W-:Y:S02]  /*0710*/  IADD3 R0, PT, PT, R0, 0x100, RZ ;  /* 0x0000010000007810 */ /* 0x000fe40007ffe0ff */
[----:B------:R-:W-:Y:S02]  /*0720*/  IADD3 R24, PT, PT, R24, 0x800, RZ ;  /* 0x0000080018187810 */ /* 0x000fe40007ffe0ff */
[----:B------:R-:W-:Y:S01]  /*0730*/  IADD3 R25, PT, PT, R25, 0x800, RZ ;  /* 0x0000080019197810 */ /* 0x000fe20007ffe0ff */
[----:B--2---:R-:W-:Y:S02]  /*0740*/  HFMA2 R7, R7, R11, -RZ ;  /* 0x0000000b07077231 */ /* 0x004fe400001000ff */
[----:B------:R-:W-:-:S04]  /*0750*/  HMUL2 R5, R5, R9 ;  /* 0x0000000905057232 */ /* 0x000fc80000000000 */
[----:B------:R-:W-:Y:S02]  /*0760*/  HFMA2 R5, R4, R8, R5 ;  /* 0x0000000804057231 */ /* 0x000fe40000000005 */
[----:B---3--:R-:W-:Y:S02]  /*0770*/  HMUL2 R13, R13, R17 ;  /* 0x000000110d0d7232 */ /* 0x008fe40000000000 */
[----:B------:R-:W-:Y:S02]  /*0780*/  HFMA2 R7, R6, R10, R7 ;  /* 0x0000000a06077231 */ /* 0x000fe40000000007 */
[----:B------:R-:W-:Y:S01]  /*0790*/  HFMA2 R9, R15, R19, -RZ ;  /* 0x000000130f097231 */ /* 0x000fe200001000ff */
[C-C-:B------:R-:W-:Y:S01]  /*07a0*/  PRMT R4, R2.reuse, 0x5410, R28.reuse ;  /* 0x0000541002047816 */ /* 0x140fe2000000001c */
[----:B------:R-:W-:Y:S01]  /*07b0*/  HFMA2 R13, R12, R16, R13 ;  /* 0x000000100c0d7231 */ /* 0x000fe2000000000d */
[----:B------:R-:W-:Y:S01]  /*07c0*/  PRMT R28, R2, 0x7632, R28 ;  /* 0x00007632021c7816 */ /* 0x000fe2000000001c */
[----:B------:R-:W-:-:S04]  /*07d0*/  HFMA2 R5, R5, 1, 1, R7 ;  /* 0x3c003c0005057831 */ /* 0x000fc80000000007 */
[----:B------:R-:W-:Y:S02]  /*07e0*/  HADD2 R2, R4, R28 ;  /* 0x0000001c04027230 */ /* 0x000fe40000000000 */
[----:B------:R-:W-:Y:S02]  /*07f0*/  HFMA2 R9, R14, R18, R9 ;  /* 0x000000120e097231 */ /* 0x000fe40000000009 */
[----:B------:R-:W-:Y:S02]  /*0800*/  HADD2 R2, R2.H0_H0, R2.H1_H1 ;  /* 0x3000000202027230 */ /* 0x000fe40000000800 */
[----:B------:R-:W-:Y:S02]  /*0810*/  HADD2 R9, R13, R9 ;  /* 0x000000090d097230 */ /* 0x000fe40000000000 */
[----:B------:R-:W-:Y:S02]  /*0820*/  HADD2 R5, R5.H0_H0, R5.H1_H1 ;  /* 0x3000000505057230 */ /* 0x000fe40000000800 */
[----:B------:R-:W-:-:S02]  /*0830*/  HADD2 R9, R9.H0_H0, R9.H1_H1 ;  /* 0x3000000909097230 */ /* 0x000fc40000000800 */
[----:B------:R-:W-:-:S04]  /*0840*/  HADD2 R2, R2.H0_H0, R5.H0_H0 ;  /* 0x2000000502027230 */ /* 0x000fc80000000800 */
[----:B------:R-:W-:Y:S01]  /*0850*/  HADD2 R2, R2.H0_H0, R9.H0_H0 ;  /* 0x2000000902027230 */ /* 0x000fe20000000800 */
[----:B------:R-:W-:Y:S06]  /*0860*/  @P1 BRA `(.L_x_4) ;  /* 0xfffffff8006c1947 */ /* 0x000fec000383ffff */
.L_x_3:
[----:B------:R-:W-:Y:S05]  /*0870*/  BSYNC.RECONVERGENT B1 ;  /* 0x0000000000017941 */ /* 0x000fea0003800200 */
.L_x_2:
[----:B------:R-:W-:Y:S05]  /*0880*/  @!P0 BRA `(.L_x_1) ;  /* 0x0000000400a88947 */ /* 0x000fea0003800000 */
[----:B------:R-:W-:Y:S01]  /*0890*/  ISETP.GE.U32.AND P0, PT, R26, 0x4, PT ;  /* 0x000000041a00780c */ /* 0x000fe20003f06070 */
[----:B------:R-:W-:Y:S01]  /*08a0*/  BSSY.RECONVERGENT B1, `(.L_x_5) ;  /* 0x0000036000017945 */ /* 0x000fe20003800200 */
[----:B------:R-:W-:-:S11]  /*08b0*/  LOP3.LUT P1, R27, R27, 0x3, RZ, 0xc0, !PT ;  /* 0x000000031b1b7812 */ /* 0x000fd6000782c0ff */
[----:B------:R-:W-:Y:S05]  /*08c0*/  @!P0 BRA `(.L_x_6) ;  /* 0x0000000000cc8947 */ /* 0x000fea0003800000 */
[----:B------:R-:W0:Y:S01]  /*08d0*/  LDC.64 R24, c[0x0][0x388] ;  /* 0x0000e200ff187b82 */ /* 0x000e220000000a00 */
[----:B------:R-:W-:-:S04]  /*08e0*/  SHF.L.U32 R28, R0, 0x3, RZ ;  /* 0x00000003001c7819 */ /* 0x000fc800000006ff */
[----:B------:R-:W-:Y:S02]  /*08f0*/  IADD3 R5, PT, PT, R3, R28, RZ ;  /* 0x0000001c03057210 */ /* 0x000fe40007ffe0ff */
[C---:B------:R-:W-:Y:S01]  /*0900*/  IADD3 R33, PT, PT, R28.reuse, 0x100, RZ ;  /* 0x000001001c217810 */ /* 0x040fe20007ffe0ff */
[----:B------:R-:W1:Y:S01]  /*0910*/  LDC.64 R30, c[0x0][0x380] ;  /* 0x0000e000ff1e7b82 */ /* 0x000e620000000a00 */
[----:B0-----:R-:W-:-:S06]  /*0920*/  IMAD.WIDE.U32 R12, R28, 0x2, R24 ;  /* 0x000000021c0c7825 */ /* 0x001fcc00078e0018 */
[----:B------:R-:W2:Y:S01]  /*0930*/  LDG.E.128 R12, desc[UR6][R12.64] ;  /* 0x000000060c0c7981 */ /* 0x000ea2000c1e1d00 */
[----:B-1----:R-:W-:-:S05]  /*0940*/  IMAD.WIDE R30, R5, 0x2, R30 ;  /* 0x00000002051e7825 */ /* 0x002fca00078e021e */
[----:B------:R-:W2:Y:S01]  /*0950*/  LDG.E.128 R16, desc[UR6][R30.64] ;  /* 0x000000061e107981 */ /* 0x000ea2000c1e1d00 */
[----:B------:R-:W-:-:S03]  /*0960*/  IMAD.WIDE.U32 R32, R33, 0x2, R24 ;  /* 0x0000000221207825 */ /* 0x000fc600078e0018 */
[----:B------:R-:W3:Y:S04]  /*0970*/  LDG.E.128 R8, desc[UR6][R30.64+0x200] ;  /* 0x000200061e087981 */ /* 0x000ee8000c1e1d00 */
[----:B------:R-:W3:Y:S01]  /*0980*/  LDG.E.128 R4, desc[UR6][R32.64] ;  /* 0x0000000620047981 */ /* 0x000ee2000c1e1d00 */
[----:B--2---:R-:W-:Y:S01]  /*0990*/  HMUL2 R23, R17, R13 ;  /* 0x0000000d11177232 */ /* 0x004fe20000000000 */
[----:B------:R-:W-:Y:S01]  /*09a0*/  IADD3 R17, PT, PT, R28, 0x200, RZ ;  /* 0x000002001c117810 */ /* 0x000fe20007ffe0ff */
[----:B------:R-:W-:Y:S02]  /*09b0*/  HMUL2 R15, R19, R15 ;  /* 0x0000000f130f7232 */ /* 0x000fe40000000000 */
[----:B------:R-:W-:Y:S02]  /*09c0*/  HFMA2 R23, R16, R12, R23 ;  /* 0x0000000c10177231 */ /* 0x000fe40000000017 */
[----:B------:R-:W-:-:S04]  /*09d0*/  IMAD.WIDE.U32 R16, R17, 0x2, R24 ;  /* 0x0000000211107825 */ /* 0x000fc800078e0018 */
[----:B---3--:R-:W-:Y:S02]  /*09e0*/  HFMA2 R26, R9, R5, -RZ ;  /* 0x00000005091a7231 */ /* 0x008fe400001000ff */
[----:B------:R-:W-:Y:S02]  /*09f0*/  HFMA2 R5, R18, R14, R15 ;  /* 0x0000000e12057231 */ /* 0x000fe4000000000f */
[----:B------:R-:W2:Y:S04]  /*0a00*/  LDG.E.128 R12, desc[UR6][R30.64+0x400] ;  /* 0x000400061e0c7981 */ /* 0x000ea8000c1e1d00 */
[----:B------:R-:W2:Y:S01]  /*0a10*/  LDG.E.128 R16, desc[UR6][R16.64] ;  /* 0x0000000610107981 */ /* 0x000ea2000c1e1d00 */
[----:B------:R-:W-:Y:S01]  /*0a20*/  IADD3 R9, PT, PT, R28, 0x300, RZ ;  /* 0x000003001c097810 */ /* 0x000fe20007ffe0ff */
[----:B------:R-:W-:-:S02]  /*0a30*/  HMUL2 R7, R11, R7 ;  /* 0x000000070b077232 */ /* 0x000fc40000000000 */
[----:B------:R-:W-:Y:S02]  /*0a40*/  HFMA2 R26, R8, R4, R26 ;  /* 0x00000004081a7231 */ /* 0x000fe4000000001a */
[----:B------:R-:W-:-:S04]  /*0a50*/  IMAD.WIDE.U32 R8, R9, 0x2, R24 ;  /* 0x0000000209087825 */ /* 0x000fc800078e0018 */
[----:B------:R-:W-:Y:S02]  /*0a60*/  HADD2 R23, R23, R5 ;  /* 0x0000000517177230 */ /* 0x000fe40000000000 */
[----:B------:R-:W-:Y:S02]  /*0a70*/  HFMA2 R24, R10, R6, R7 ;  /* 0x000000060a187231 */ /* 0x000fe40000000007 */
[----:B------:R-:W3:Y:S04]  /*0a80*/  LDG.E.128 R4, desc[UR6][R30.64+0x600] ;  /* 0x000600061e047981 */ /* 0x000ee8000c1e1d00 */
[----:B------:R-:W3:Y:S01]  /*0a90*/  LDG.E.128 R8, desc[UR6][R8.64] ;  /* 0x0000000608087981 */ /* 0x000ee2000c1e1d00 */
[----:B------:R-:W-:Y:S02]  /*0aa0*/  HADD2 R23, R23.H0_H0, R23.H1_H1 ;  /* 0x3000001717177230 */ /* 0x000fe40000000800 */
[----:B------:R-:W-:-:S05]  /*0ab0*/  HADD2 R24, R26, R24 ;  /* 0x000000181a187230 */ /* 0x000fca0000000000 */
[--C-:B------:R-:W-:Y:S02]  /*0ac0*/  PRMT R2, R2, 0x5410, R24.reuse ;  /* 0x0000541002027816 */ /* 0x100fe40000000018 */
[----:B------:R-:W-:-:S05]  /*0ad0*/  PRMT R23, R23, 0x7610, R24 ;  /* 0x0000761017177816 */ /* 0x000fca0000000018 */
[----:B------:R-:W-:Y:S01]  /*0ae0*/  HADD2 R2, R2, R23 ;  /* 0x0000001702027230 */ /* 0x000fe20000000000 */
[----:B------:R-:W-:Y:S01]  /*0af0*/  IADD3 R0, PT, PT, R0, 0x80, RZ ;  /* 0x0000008000007810 */ /* 0x000fe20007ffe0ff */
[----:B--2---:R-:W-:Y:S02]  /*0b00*/  HFMA2 R15, R15, R19, -RZ ;  /* 0x000000130f0f7231 */ /* 0x004fe400001000ff */
[----:B------:R-:W-:-:S04]  /*0b10*/  HMUL2 R13, R13, R17 ;  /* 0x000000110d0d7232 */ /* 0x000fc80000000000 */
[----:B------:R-:W-:Y:S02]  /*0b20*/  HFMA2 R13, R12, R16, R13 ;  /* 0x000000100c0d7231 */ /* 0x000fe4000000000d */
[----:B------:R-:W-:-:S04]  /*0b30*/  HFMA2 R15, R14, R18, R15 ;  /* 0x000000120e0f7231 */ /* 0x000fc8000000000f */
[----:B------:R-:W-:Y:S02]  /*0b40*/  HFMA2 R13, R13, 1, 1, R15 ;  /* 0x3c003c000d0d7831 */ /* 0x000fe4000000000f */
[----:B---3--:R-:W-:Y:S02]  /*0b50*/  HMUL2 R5, R5, R9 ;  /* 0x0000000905057232 */ /* 0x008fe40000000000 */
[----:B------:R-:W-:Y:S02]  /*0b60*/  HFMA2 R7, R7, R11, -RZ ;  /* 0x0000000b07077231 */ /* 0x000fe400001000ff */
[----:B------:R-:W-:Y:S01]  /*0b70*/  HFMA2 R5, R4, R8, R5 ;  /* 0x0000000804057231 */ /* 0x000fe20000000005 */
[C-C-:B------:R-:W-:Y:S02]  /*0b80*/  PRMT R4, R2.reuse, 0x5410, R13.reuse ;  /* 0x0000541002047816 */ /* 0x140fe4000000000d */
[----:B------:R-:W-:Y:S01]  /*0b90*/  PRMT R13, R2, 0x7632, R13 ;  /* 0x00007632020d7816 */ /* 0x000fe2000000000d */
[----:B------:R-:W-:-:S04]  /*0ba0*/  HFMA2 R7, R6, R10, R7 ;  /* 0x0000000a06077231 */ /* 0x000fc80000000007 */
[----:B------:R-:W-:Y:S02]  /*0bb0*/  HFMA2 R2, R4, 1, 1, R13 ;  /* 0x3c003c0004027831 */ /* 0x000fe4000000000d */
[----:B------:R-:W-:-:S04]  /*0bc0*/  HADD2 R5, R5, R7 ;  /* 0x0000000705057230 */ /* 0x000fc80000000000 */
[----:B------:R-:W-:Y:S02]  /*0bd0*/  HADD2 R5, R5.H0_H0, R5.H1_H1 ;  /* 0x3000000505057230 */ /* 0x000fe40000000800 */
[----:B------:R-:W-:-:S04]  /*0be0*/  HADD2 R2, R2.H0_H0, R2.H1_H1 ;  /* 0x3000000202027230 */ /* 0x000fc80000000800 */
[----:B------:R-:W-:-:S07]  /*0bf0*/  HADD2 R2, R2.H0_H0, R5.H0_H0 ;  /* 0x2000000502027230 */ /* 0x000fce0000000800 */
.L_x_6:
[----:B------:R-:W-:Y:S05]  /*0c00*/  BSYNC.RECONVERGENT B1 ;  /* 0x0000000000017941 */ /* 0x000fea0003800200 */
.L_x_5:
[----:B------:R-:W-:Y:S05]  /*0c10*/  @!P1 BRA `(.L_x_1) ;  /* 0x0000000000c49947 */ /* 0x000fea0003800000 */
[----:B------:R-:W-:Y:S01]  /*0c20*/  ISETP.NE.AND P1, PT, R27, 0x1, PT ;  /* 0x000000011b00780c */ /* 0x000fe20003f25270 */
[----:B------:R-:W-:Y:S01]  /*0c30*/  BSSY.RECONVERGENT B1, `(.L_x_7) ;  /* 0x000001f000017945 */ /* 0x000fe20003800200 */
[----:B------:R-:W-:-:S11]  /*0c40*/  LOP3.LUT P0, RZ, R22, 0x20, RZ, 0xc0, !PT ;  /* 0x0000002016ff7812 */ /* 0x000fd6000780c0ff */
[----:B------:R-:W-:Y:S05]  /*0c50*/  @!P1 BRA `(.L_x_8) ;  /* 0x0000000000709947 */ /* 0x000fea0003800000 */
[----:B------:R-:W0:Y:S01]  /*0c60*/  LDC.64 R4, c[0x0][0x388] ;  /* 0x0000e200ff047b82 */ /* 0x000e220000000a00 */
[----:B------:R-:W-:-:S04]  /*0c70*/  SHF.L.U32 R6, R0, 0x3, RZ ;  /* 0x0000000300067819 */ /* 0x000fc800000006ff */
[----:B------:R-:W-:Y:S02]  /*0c80*/  IADD3 R9, PT, PT, R3, R6, RZ ;  /* 0x0000000603097210 */ /* 0x000fe40007ffe0ff */
[C---:B------:R-:W-:Y:S01]  /*0c90*/  IADD3 R13, PT, PT, R6.reuse, 0x100, RZ ;  /* 0x00000100060d7810 */ /* 0x040fe20007ffe0ff */
[----:B------:R-:W1:Y:S01]  /*0ca0*/  LDC.64 R22, c[0x0][0x380] ;  /* 0x0000e000ff167b82 */ /* 0x000e620000000a00 */
[----:B0-----:R-:W-:-:S04]  /*0cb0*/  IMAD.WIDE.U32 R6, R6, 0x2, R4 ;  /* 0x0000000206067825 */ /* 0x001fc800078e0004 */
[----:B------:R-:W-:Y:S02]  /*0cc0*/  IMAD.WIDE.U32 R12, R13, 0x2, R4 ;  /* 0x000000020d0c7825 */ /* 0x000fe400078e0004 */
[----:B------:R-:W2:Y:S02]  /*0cd0*/  LDG.E.128 R4, desc[UR6][R6.64] ;  /* 0x0000000606047981 */ /* 0x000ea4000c1e1d00 */
[----:B-1----:R-:W-:Y:S02]  /*0ce0*/  IMAD.WIDE R22, R9, 0x2, R22 ;  /* 0x0000000209167825 */ /* 0x002fe400078e0216 */
[----:B------:R-:W3:Y:S04]  /*0cf0*/  LDG.E.128 R12, desc[UR6][R12.64] ;  /* 0x000000060c0c7981 */ /* 0x000ee8000c1e1d00 */
[----:B------:R-:W2:Y:S04]  /*0d00*/  LDG.E.128 R8, desc[UR6][R22.64] ;  /* 0x0000000616087981 */ /* 0x000ea8000c1e1d00 */
[----:B------:R-:W3:Y:S01]  /*0d10*/  LDG.E.128 R16, desc[UR6][R22.64+0x200] ;  /* 0x0002000616107981 */ /* 0x000ee2000c1e1d00 */
[----:B------:R-:W-:Y:S01]  /*0d20*/  IADD3 R0, PT, PT, R0, 0x40, RZ ;  /* 0x0000004000007810 */ /* 0x000fe20007ffe0ff */
[----:B--2---:R-:W-:-:S02]  /*0d30*/  HMUL2 R5, R9, R5 ;  /* 0x0000000509057232 */ /* 0x004fc40000000000 */
[----:B------:R-:W-:Y:S02]  /*0d40*/  HFMA2 R7, R11, R7, -RZ ;  /* 0x000000070b077231 */ /* 0x000fe400001000ff */
[----:B---3--:R-:W-:Y:S02]  /*0d50*/  HFMA2 R9, R19, R15, -RZ ;  /* 0x0000000f13097231 */ /* 0x008fe400001000ff */
[----:B------:R-:W-:Y:S02]  /*0d60*/  HMUL2 R13, R17, R13 ;  /* 0x0000000d110d7232 */ /* 0x000fe40000000000 */
[----:B------:R-:W-:Y:S02]  /*0d70*/  HFMA2 R5, R8, R4, R5 ;  /* 0x0000000408057231 */ /* 0x000fe40000000005 */
[----:B------:R-:W-:Y:S02]  /*0d80*/  HFMA2 R13, R16, R12, R13 ;  /* 0x0000000c100d7231 */ /* 0x000fe4000000000d */
[----:B------:R-:W-:-:S02]  /*0d90*/  HFMA2 R9, R18, R14, R9 ;  /* 0x0000000e12097231 */ /* 0x000fc40000000009 */
[----:B------:R-:W-:Y:S02]  /*0da0*/  HFMA2 R7, R10, R6, R7 ;  /* 0x000000060a077231 */ /* 0x000fe40000000007 */
[----:B------:R-:W-:Y:S02]  /*0db0*/  HFMA2 R9, R13, 1, 1, R9 ;  /* 0x3c003c000d097831 */ /* 0x000fe40000000009 */
[----:B------:R-:W-:-:S04]  /*0dc0*/  HADD2 R5, R5, R7 ;  /* 0x0000000705057230 */ /* 0x000fc80000000000 */
[----:B------:R-:W-:Y:S01]  /*0dd0*/  HADD2 R5, R5.H0_H0, R5.H1_H1 ;  /* 0x3000000505057230 */ /* 0x000fe20000000800 */
[----:B------:R-:W-:-:S04]  /*0de0*/  PRMT R2, R2, 0x5410, R9 ;  /* 0x0000541002027816 */ /* 0x000fc80000000009 */
[----:B------:R-:W-:-:S05]  /*0df0*/  PRMT R5, R5, 0x7610, R9 ;  /* 0x0000761005057816 */ /* 0x000fca0000000009 */
[----:B------:R-:W-:-:S04]  /*0e00*/  HFMA2 R2, R2, 1, 1, R5 ;  /* 0x3c003c0002027831 */ /* 0x000fc80000000005 */
[----:B------:R-:W-:-:S07]  /*0e10*/  HADD2 R2, R2.H0_H0, R2.H1_H1 ;  /* 0x3000000202027230 */ /* 0x000fce0000000800 */
.L_x_8:
[----:B------:R-:W-:Y:S05]  /*0e20*/  BSYNC.RECONVERGENT B1 ;  /* 0x0000000000017941 */ /* 0x000fea0003800200 */
.L_x_7:
[----:B------:R-:W-:Y:S05]  /*0e30*/  @P0 BRA `(.L_x_1) ;  /* 0x00000000003c0947 */ /* 0x000fea0003800000 */
[----:B------:R-:W0:Y:S01]  /*0e40*/  LDC.64 R4, c[0x0][0x388] ;  /* 0x0000e200ff047b82 */ /* 0x000e220000000a00 */
[----:B------:R-:W-:-:S04]  /*0e50*/  SHF.L.U32 R0, R0, 0x3, RZ ;  /* 0x0000000300007819 */ /* 0x000fc800000006ff */
[----:B------:R-:W-:-:S03]  /*0e60*/  IADD3 R3, PT, PT, R3, R0, RZ ;  /* 0x0000000003037210 */ /* 0x000fc60007ffe0ff */
[----:B------:R-:W1:Y:S01]  /*0e70*/  LDC.64 R8, c[0x0][0x380] ;  /* 0x0000e000ff087b82 */ /* 0x000e620000000a00 */
[----:B0-----:R-:W-:-:S06]  /*0e80*/  IMAD.WIDE.U32 R4, R0, 0x2, R4 ;  /* 0x0000000200047825 */ /* 0x001fcc00078e0004 */
[----:B------:R-:W2:Y:S01]  /*0e90*/  LDG.E.128 R4, desc[UR6][R4.64] ;  /* 0x0000000604047981 */ /* 0x000ea2000c1e1d00 */
[----:B-1----:R-:W-:-:S06]  /*0ea0*/  IMAD.WIDE R8, R3, 0x2, R8 ;  /* 0x0000000203087825 */ /* 0x002fcc00078e0208 */
[----:B------:R-:W2:Y:S02]  /*0eb0*/  LDG.E.128 R8, desc[UR6][R8.64] ;  /* 0x0000000608087981 */ /* 0x000ea4000c1e1d00 */
[----:B--2---:R-:W-:Y:S02]  /*0ec0*/  HMUL2 R5, R9, R5 ;  /* 0x0000000509057232 */ /* 0x004fe40000000000 */
[----:B------:R-:W-:Y:S02]  /*0ed0*/  HFMA2 R3, R11, R7, -RZ ;  /* 0x000000070b037231 */ /* 0x000fe400001000ff */
[----:B------:R-:W-:Y:S02]  /*0ee0*/  HFMA2 R5, R8, R4, R5 ;  /* 0x0000000408057231 */ /* 0x000fe40000000005 */
[----:B------:R-:W-:-:S04]  /*0ef0*/  HFMA2 R3, R10, R6, R3 ;  /* 0x000000060a037231 */ /* 0x000fc80000000003 */
[----:B------:R-:W-:-:S04]  /*0f00*/  HADD2 R3, R5, R3 ;  /* 0x0000000305037230 */ /* 0x000fc80000000000 */
[----:B------:R-:W-:-:S04]  /*0f10*/  HADD2 R3, R3.H0_H0, R3.H1_H1 ;  /* 0x3000000303037230 */ /* 0x000fc80000000800 */
[----:B------:R-:W-:-:S07]  /*0f20*/  HADD2 R2, R2.H0_H0, R3.H0_H0 ;  /* 0x2000000302027230 */ /* 0x000fce0000000800 */
.L_x_1:
[----:B------:R-:W-:Y:S05]  /*0f30*/  BSYNC.RECONVERGENT B0 ;  /* 0x0000000000007941 */ /* 0x000fea0003800200 */
.L_x_0:
[----:B------:R-:W-:Y:S02]  /*0f40*/  PRMT R2, R2, 0x5410, R2 ;  /* 0x0000541002027816 */ /* 0x000fe40000000002 */
[----:B------:R-:W-:-:S03]  /*0f50*/  ISETP.NE.AND P0, PT, R20, RZ, PT ;  /* 0x000000ff1400720c */ /* 0x000fc60003f05270 */
[----:B------:R-:W0:Y:S02]  /*0f60*/  SHFL.BFLY PT, R3, R2, 0x10, 0x1f ;  /* 0x0e001f0002037f89 */ /* 0x000e2400000e0000 */
[----:B0-----:R-:W-:-:S05]  /*0f70*/  HADD2 R3, R2.H0_H0, R3.H0_H0 ;  /* 0x2000000302037230 */ /* 0x001fca0000000800 */
[----:B------:R-:W0:Y:S02]  /*0f80*/  SHFL.BFLY PT, R0, R3, 0x8, 0x1f ;  /* 0x0d001f0003007f89 */ /* 0x000e2400000e0000 */
[----:B0-----:R-:W-:-:S05]  /*0f90*/  HADD2 R0, R3.H0_H0, R0.H0_H0 ;  /* 0x2000000003007230 */ /* 0x001fca0000000800 */
[----:B------:R-:W0:Y:S02]  /*0fa0*/  SHFL.BFLY PT, R5, R0, 0x4, 0x1f ;  /* 0x0c801f0000057f89 */ /* 0x000e2400000e0000 */
[----:B0-----:R-:W-:-:S05]  /*0fb0*/  HADD2 R5, R0.H0_H0, R5.H0_H0 ;  /* 0x2000000500057230 */ /* 0x001fca0000000800 */
[----:B------:R-:W0:Y:S02]  /*0fc0*/  SHFL.BFLY PT, R4, R5, 0x2, 0x1f ;  /* 0x0c401f0005047f89 */ /* 0x000e2400000e0000 */
[----:B0-----:R-:W-:-:S05]  /*0fd0*/  HADD2 R4, R5.H0_H0, R4.H0_H0 ;  /* 0x2000000405047230 */ /* 0x001fca0000000800 */
[----:B------:R0:W1:Y:S01]  /*0fe0*/  SHFL.BFLY PT, R7, R4, 0x1, 0x1f ;  /* 0x0c201f0004077f89 */ /* 0x00006200000e0000 */
[----:B------:R-:W-:Y:S05]  /*0ff0*/  @P0 EXIT ;  /* 0x000000000000094d */ /* 0x000fea0003800000 */
[----:B------:R-:W2:Y:S01]  /*1000*/  LDC.64 R2, c[0x0][0x390] ;  /* 0x0000e400ff027b82 */ /* 0x000ea20000000a00 */
[----:B-1----:R-:W-:Y:S02]  /*1010*/  HADD2 R7, R4.H0_H0, R7.H0_H0 ;  /* 0x2000000704077230 */ /* 0x002fe40000000800 */
[----:B--2---:R-:W-:-:S05]  /*1020*/  IMAD.WIDE R2, R21, 0x2, R2 ;  /* 0x0000000215027825 */ /* 0x004fca00078e0202 */
[----:B------:R-:W-:Y:S01]  /*1030*/  STG.E.U16 desc[UR6][R2.64], R7 ;  /* 0x0000000702007986 */ /* 0x000fe2000c101506 */
[----:B------:R-:W-:Y:S05]  /*1040*/  EXIT ;  /* 0x000000000000794d */ /* 0x000fea0003800000 */
.L_x_9:
[----:B------:R-:W-:-:S00]  /*1050*/  BRA `(.L_x_9) ;  /* 0xfffffffc00fc7947 */ /* 0x000fc0000383ffff */
[----:B------:R-:W-:-:S00]  /*1060*/  NOP ;  /* 0x0000000000007918 */ /* 0x000fc00000000000 */
        /* <DEDUP_REMOVED lines=9> */
.L_x_29:


//--------------------- .text._Z11sgemv_blockPfS_S_ii --------------------------
	.section	.text._Z11sgemv_blockPfS_S_ii,"ax",@progbits
	.align	128
        .global         _Z11sgemv_blockPfS_S_ii
        .type           _Z11sgemv_blockPfS_S_ii,@function
        .size           _Z11sgemv_blockPfS_S_ii,(.L_x_30 - _Z11sgemv_blockPfS_S_ii)
        .other          _Z11sgemv_blockPfS_S_ii,@"STO_CUDA_ENTRY STV_DEFAULT"
_Z11sgemv_blockPfS_S_ii:
.text._Z11sgemv_blockPfS_S_ii:
[----:B------:R-:W-:Y:S01]  /*0000*/  LDC R1, c[0x0][0x37c] ;  /* 0x0000df00ff017b82 */ /* 0x000fe20000000800 */
[----:B------:R-:W0:Y:S01]  /*0010*/  S2R R2, SR_TID.X ;  /* 0x0000000000027919 */ /* 0x000e220000002100 */
[----:B------:R-:W0:Y:S01]  /*0020*/  LDCU UR4, c[0x0][0x39c] ;  /* 0x00007380ff0477ac */ /* 0x000e220008000800 */
[----:B------:R-:W-:Y:S01]  /*0030*/  BSSY.RECONVERGENT B0, `(.L_x_10) ;  /* 0x0000014000007945 */ /* 0x000fe20003800200 */
[----:B------:R-:W-:Y:S01]  /*0040*/  HFMA2 R3, -RZ, RZ, 0, 0 ;  /* 0x00000000ff037431 */ /* 0x000fe200000001ff */
[----:B------:R-:W1:Y:S01]  /*0050*/  S2R R0, SR_CTAID.X ;  /* 0x0000000000007919 */ /* 0x000e620000002500 */
[----:B------:R-:W2:Y:S01]  /*0060*/  LDCU.64 UR6, c[0x0][0x358] ;  /* 0x00006b00ff0677ac */ /* 0x000ea20008000a00 */
[----:B0-----:R-:W-:-:S13]  /*0070*/  ISETP.GE.AND P0, PT, R2, UR4, PT ;  /* 0x0000000402007c0c */ /* 0x001fda000bf06270 */
[----:B-12---:R-:W-:Y:S05]  /*0080*/  @P0 BRA `(.L_x_11) ;  /* 0x0000000000380947 */ /* 0x006fea0003800000 */
[----:B------:R-:W0:Y:S01]  /*0090*/  LDC R12, c[0x0][0x360] ;  /* 0x0000d800ff0c7b82 */ /* 0x000e220000000800 */
[----:B------:R-:W-:Y:S01]  /*00a0*/  IMAD.MOV.U32 R3, RZ, RZ, RZ ;  /* 0x000000ffff037224 */ /* 0x000fe200078e00ff */
[----:B------:R-:W-:-:S06]  /*00b0*/  MOV R13, R2 ;  /* 0x00000002000d7202 */ /* 0x000fcc0000000f00 */
[----:B------:R-:W1:Y:S08]  /*00c0*/  LDC.64 R8, c[0x0][0x380] ;  /* 0x0000e000ff087b82 */ /* 0x000e700000000a00 */
[----:B------:R-:W2:Y:S02]  /*00d0*/  LDC.64 R10, c[0x0][0x388] ;  /* 0x0000e200ff0a7b82 */ /* 0x000ea40000000a00 */
.L_x_12:
[----:B------:R-:W-:Y:S02]  /*00e0*/  IMAD R5, R0, UR4, R13 ;  /* 0x0000000400057c24 */ /* 0x000fe4000f8e020d */
[----:B--2---:R-:W-:-:S04]  /*00f0*/  IMAD.WIDE R6, R13, 0x4, R10 ;  /* 0x000000040d067825 */ /* 0x004fc800078e020a */
[----:B-1----:R-:W-:Y:S02]  /*0100*/  IMAD.WIDE R4, R5, 0x4, R8 ;  /* 0x0000000405047825 */ /* 0x002fe400078e0208 */
[----:B------:R-:W2:Y:S04]  /*0110*/  LDG.E R6, desc[UR6][R6.64] ;  /* 0x0000000606067981 */ /* 0x000ea8000c1e1900 */
[----:B------:R-:W2:Y:S01]  /*0120*/  LDG.E R4, desc[UR6][R4.64] ;  /* 0x0000000604047981 */ /* 0x000ea2000c1e1900 */
[----:B0-----:R-:W-:-:S05]  /*0130*/  IMAD.IADD R13, R12, 0x1, R13 ;  /* 0x000000010c0d7824 */ /* 0x001fca00078e020d */
[----:B------:R-:W-:Y:S01]  /*0140*/  ISETP.GE.AND P0, PT, R13, UR4, PT ;  /* 0x000000040d007c0c */ /* 0x000fe2000bf06270 */
[----:B--2---:R-:W-:-:S12]  /*0150*/  FFMA R3, R4, R6, R3 ;  /* 0x0000000604037223 */ /* 0x004fd80000000003 */
[----:B------:R-:W-:Y:S05]  /*0160*/  @!P0 BRA `(.L_x_12) ;  /* 0xfffffffc00dc8947 */ /* 0x000fea000383ffff */
.L_x_11:
[----:B------:R-:W-:Y:S05]  /*0170*/  BSYNC.RECONVERGENT B0 ;  /* 0x0000000000007941 */ /* 0x000fea0003800200 */
.L_x_10:
[----:B------:R-:W0:Y:S01]  /*0180*/  SHFL.BFLY PT, R4, R3, 0x10, 0x1f ;  /* 0x0e001f0003047f89 */ /* 0x000e2200000e0000 */
[----:B------:R-:W-:Y:S01]  /*0190*/  BAR.SYNC.DEFER_BLOCKING 0x0 ;  /* 0x0000000000007b1d */ /* 0x000fe20000010000 */
[----:B0-----:R-:W-:-:S05]  /*01a0*/  FADD R5, R4, R3 ;  /* 0x0000000304057221 */ /* 0x001fca0000000000 */
[----:B------:R-:W0:Y:S02]  /*01b0*/  SHFL.BFLY PT, R4, R5, 0x8, 0x1f ;  /* 0x0d001f0005047f89 */ /* 0x000e2400000e0000 */
[----:B0-----:R-:W-:Y:S01]  /*01c0*/  FADD R6, R5, R4 ;  /* 0x0000000405067221 */ /* 0x001fe20000000000 */
[----:B------:R-:W-:-:S04]  /*01d0*/  LOP3.LUT P0, R4, R2, 0x1f, RZ, 0xc0, !PT ;  /* 0x0000001f02047812 */ /* 0x000fc8000780c0ff */
[----:B------:R-:W0:Y:S09]  /*01e0*/  SHFL.BFLY PT, R7, R6, 0x4, 0x1f ;  /* 0x0c801f0006077f89 */ /* 0x000e3200000e0000 */
[----:B------:R-:W1:Y:S01]  /*01f0*/  @!P0 S2R R10, SR_CgaCtaId ;  /* 0x00000000000a8919 */ /* 0x000e620000008800 */
[----:B------:R-:W-:Y:S01]  /*0200*/  @!P0 MOV R3, 0x400 ;  /* 0x0000040000038802 */ /* 0x000fe20000000f00 */
[----:B0-----:R-:W-:-:S05]  /*0210*/  FADD R7, R6, R7 ;  /* 0x0000000706077221 */ /* 0x001fca0000000000 */
[----:B------:R-:W0:Y:S01]  /*0220*/  SHFL.BFLY PT, R8, R7, 0x2, 0x1f ;  /* 0x0c401f0007087f89 */ /* 0x000e2200000e0000 */
[----:B-1----:R-:W-:-:S04]  /*0230*/  @!P0 LEA R3, R10, R3, 0x18 ;  /* 0x000000030a038211 */ /* 0x002fc800078ec0ff */
[----:B------:R-:W-:Y:S01]  /*0240*/  @!P0 LEA.HI R3, R2, R3, RZ, 0x1d ;  /* 0x0000000302038211 */ /* 0x000fe200078fe8ff */
[----:B0-----:R-:W-:-:S05]  /*0250*/  FADD R8, R7, R8 ;  /* 0x0000000807087221 */ /* 0x001fca0000000000 */
[----:B------:R-:W0:Y:S02]  /*0260*/  SHFL.BFLY PT, R9, R8, 0x1, 0x1f ;  /* 0x0c201f0008097f89 */ /* 0x000e2400000e0000 */
[----:B0-----:R-:W-:-:S05]  /*0270*/  FADD R10, R8, R9 ;  /* 0x00000009080a7221 */ /* 0x001fca0000000000 */
[----:B------:R0:W-:Y:S01]  /*0280*/  @!P0 STS [R3], R10 ;  /* 0x0000000a03008388 */ /* 0x0001e20000000800 */
[----:B------:R-:W-:Y:S01]  /*0290*/  BAR.SYNC.DEFER_BLOCKING 0x0 ;  /* 0x0000000000007b1d */ /* 0x000fe20000010000 */
[----:B------:R-:W-:-:S13]  /*02a0*/  ISETP.GT.U32.AND P0, PT, R2, 0x1f, PT ;  /* 0x0000001f0200780c */ /* 0x000fda0003f04070 */
[----:B0-----:R-:W-:Y:S05]  /*02b0*/  @P0 BRA `(.L_x_13) ;  /* 0x00000000006c0947 */ /* 0x001fea0003800000 */
[----:B------:R-:W0:Y:S02]  /*02c0*/  LDCU UR4, c[0x0][0x360] ;  /* 0x00006c00ff0477ac */ /* 0x000e240008000800 */
[----:B0-----:R-:W-:-:S04]  /*02d0*/  UIADD3 UR4, UPT, UPT, UR4, 0x1f, URZ ;  /* 0x0000001f04047890 */ /* 0x001fc8000fffe0ff */
[----:B------:R-:W-:-:S06]  /*02e0*/  USHF.R.U32.HI UR4, URZ, 0x5, UR4 ;  /* 0x00000005ff047899 */ /* 0x000fcc0008011604 */
[----:B------:R-:W-:Y:S01]  /*02f0*/  ISETP.GE.U32.AND P0, PT, R4, UR4, PT ;  /* 0x0000000404007c0c */ /* 0x000fe2000bf06070 */
[----:B------:R-:W-:-:S12]  /*0300*/  UMOV UR4, 0xffffffff ;  /* 0xffffffff00047882 */ /* 0x000fd80000000000 */
[----:B------:R-:W0:Y:S01]  /*0310*/  @!P0 S2R R6, SR_CgaCtaId ;  /* 0x0000000000068919 */ /* 0x000e220000008800 */
[----:B------:R-:W-:-:S04]  /*0320*/  @!P0 MOV R3, 0x400 ;  /* 0x0000040000038802 */ /* 0x000fc80000000f00 */
[----:B0-----:R-:W-:Y:S02]  /*0330*/  @!P0 LEA R5, R6, R3, 0x18 ;  /* 0x0000000306058211 */ /* 0x001fe400078ec0ff */
[----:B------:R-:W-:-:S03]  /*0340*/  MOV R3, RZ ;  /* 0x000000ff00037202 */ /* 0x000fc60000000f00 */
[----:B------:R-:W-:-:S05]  /*0350*/  @!P0 IMAD R5, R4, 0x4, R5 ;  /* 0x0000000404058824 */ /* 0x000fca00078e0205 */
[----:B------:R0:W1:Y:S01]  /*0360*/  @!P0 LDS R3, [R5] ;  /* 0x0000000005038984 */ /* 0x0000620000000800 */
[----:B------:R-:W-:Y:S01]  /*0370*/  ISETP.NE.AND P0, PT, R4, RZ, PT ;  /* 0x000000ff0400720c */ /* 0x000fe20003f05270 */
[----:B------:R-:W-:-:S12]  /*0380*/  BRA.DIV UR4, `(.L_x_14) ;  /* 0x0000000204687947 */ /* 0x000fd8000b800000 */
[----:B-1----:R-:W1:Y:S02]  /*0390*/  SHFL.BFLY PT, R4, R3, 0x10, 0x1f ;  /* 0x0e001f0003047f89 */ /* 0x002e6400000e0000 */
[----:B-1----:R-:W-:-:S05]  /*03a0*/  FADD R4, R4, R3 ;  /* 0x0000000304047221 */ /* 0x002fca0000000000 */
[----:B0-----:R-:W0:Y:S02]  /*03b0*/  SHFL.BFLY PT, R5, R4, 0x8, 0x1f ;  /* 0x0d001f0004057f89 */ /* 0x001e2400000e0000 */
[----:B0-----:R-:W-:-:S05]  /*03c0*/  FADD R5, R4, R5 ;  /* 0x0000000504057221 */ /* 0x001fca0000000000 */
[----:B------:R-:W0:Y:S02]  /*03d0*/  SHFL.BFLY PT, R6, R5, 0x4, 0x1f ;  /* 0x0c801f0005067f89 */ /* 0x000e2400000e0000 */
[----:B0-----:R-:W-:-:S05]  /*03e0*/  FADD R6, R5, R6 ;  /* 0x0000000605067221 */ /* 0x001fca0000000000 */
[----:B------:R-:W0:Y:S02]  /*03f0*/  SHFL.BFLY PT, R7, R6, 0x2, 0x1f ;  /* 0x0c401f0006077f89 */ /* 0x000e2400000e0000 */
[----:B0-----:R-:W-:-:S05]  /*0400*/  FADD R7, R6, R7 ;  /* 0x0000000706077221 */ /* 0x001fca0000000000 */
[----:B------:R0:W1:Y:S02]  /*0410*/  SHFL.BFLY PT, R8, R7, 0x1, 0x1f ;  /* 0x0c201f0007087f89 */ /* 0x00006400000e0000 */
.L_x_20:
[----:B------:R-:W2:Y:S01]  /*0420*/  @!P0 S2R R4, SR_CgaCtaId ;  /* 0x0000000000048919 */ /* 0x000ea20000008800 */
[----:B------:R-:W-:Y:S01]  /*0430*/  @!P0 MOV R3, 0x400 ;  /* 0x0000040000038802 */ /* 0x000fe20000000f00 */
[----:B-1----:R-:W-:-:S03]  /*0440*/  FADD R8, R7, R8 ;  /* 0x0000000807087221 */ /* 0x002fc60000000000 */
[----:B--2---:R-:W-:-:S05]  /*0450*/  @!P0 LEA R3, R4, R3, 0x18 ;  /* 0x0000000304038211 */ /* 0x004fca00078ec0ff */
[----:B------:R1:W-:Y:S02]  /*0460*/  @!P0 STS [R3], R8 ;  /* 0x0000000803008388 */ /* 0x0003e40000000800 */
.L_x_13:
[----:B------:R-:W-:Y:S05]  /*0470*/  WARPSYNC.ALL ;  /* 0x0000000000007948 */ /* 0x000fea0003800000 */
[----:B------:R-:W-:Y:S01]  /*0480*/  BAR.SYNC.DEFER_BLOCKING 0x0 ;  /* 0x0000000000007b1d */ /* 0x000fe20000010000 */
[----:B------:R-:W-:-:S13]  /*0490*/  ISETP.NE.AND P0, PT, R2, RZ, PT ;  /* 0x000000ff0200720c */ /* 0x000fda0003f05270 */
[----:B------:R-:W-:Y:S05]  /*04a0*/  @P0 EXIT ;  /* 0x000000000000094d */ /* 0x000fea0003800000 */
[----:B------:R-:W2:Y:S01]  /*04b0*/  S2UR UR5, SR_CgaCtaId ;  /* 0x00000000000579c3 */ /* 0x000ea20000008800 */
[----:B------:R-:W-:-:S07]  /*04c0*/  UMOV UR4, 0x400 ;  /* 0x0000040000047882 */ /* 0x000fce0000000000 */
[----:B-1----:R-:W1:Y:S01]  /*04d0*/  LDC.64 R2, c[0x0][0x390] ;  /* 0x0000e400ff027b82 */ /* 0x002e620000000a00 */
[----:B--2---:R-:W-:Y:S01]  /*04e0*/  ULEA UR4, UR5, UR4, 0x18 ;  /* 0x0000000405047291 */ /* 0x004fe2000f8ec0ff */
[----:B-1----:R-:W-:-:S08]  /*04f0*/  IMAD.WIDE.U32 R2, R0, 0x4, R2 ;  /* 0x0000000400027825 */ /* 0x002fd000078e0002 */
[----:B------:R-:W1:Y:S04]  /*0500*/  LDS R5, [UR4] ;  /* 0x00000004ff057984 */ /* 0x000e680008000800 */
[----:B-1----:R-:W-:Y:S01]  /*0510*/  STG.E desc[UR6][R2.64], R5 ;  /* 0x0000000502007986 */ /* 0x002fe2000c101906 */
[----:B------:R-:W-:Y:S05]  /*0520*/  EXIT ;  /* 0x000000000000794d */ /* 0x000fea0003800000 */
.L_x_14:
[----:B------:R-:W-:Y:S02]  /*0530*/  HFMA2 R10, -RZ, RZ, 0, 9.5367431640625e-07 ;  /* 0x00000010ff0a7431 */ /* 0x000fe400000001ff */
[----:B------:R-:W-:Y:S01]  /*0540*/  IMAD.MOV.U32 R12, RZ, RZ, 0x1f ;  /* 0x0000001fff0c7424 */ /* 0x000fe200078e00ff */
[----:B------:R-:W-:-:S07]  /*0550*/  MOV R9, 0xffffffff ;  /* 0xffffffff00097802 */ /* 0x000fce0000000f00 */
[----:B01----:R-:W-:Y:S05]  /*0560*/  WARPSYNC.COLLECTIVE R9, `(.L_x_15) ;  /* 0x0000000009087348 */ /* 0x003fea0003c00000 */
[----:B-1----:R1:W2:Y:S02]  /*0570*/  SHFL.BFLY P1, R8, R3, R10, R12 ;  /* 0x0c00000a03087389 */ /* 0x0022a4000002000c */
[----:B012---:R-:W-:Y:S05]  /*0580*/  ENDCOLLECTIVE ;  /* 0x000000000000791b */ /* 0x007fea0003800000 */
.L_x_15:
[----:B------:R-:W-:Y:S02]  /*0590*/  HFMA2 R10, -RZ, RZ, 0, 4.76837158203125e-07 ;  /* 0x00000008ff0a7431 */ /* 0x000fe400000001ff */
[----:B------:R-:W-:-:S04]  /*05a0*/  IMAD.MOV.U32 R4, RZ, RZ, R8 ;  /* 0x000000ffff047224 */ /* 0x000fc800078e0008 */
[----:B------:R-:W-:-:S05]  /*05b0*/  FADD R4, R4, R3 ;  /* 0x0000000304047221 */ /* 0x000fca0000000000 */
[----:B------:R-:W-:-:S07]  /*05c0*/  MOV R3, R4 ;  /* 0x0000000400037202 */ /* 0x000fce0000000f00 */
[----:B------:R-:W-:Y:S05]  /*05d0*/  WARPSYNC.COLLECTIVE R9, `(.L_x_16) ;  /* 0x0000000009087348 */ /* 0x000fea0003c00000 */
[----:B------:R0:W1:Y:S02]  /*05e0*/  SHFL.BFLY P1, R8, R3, R10, R12 ;  /* 0x0c00000a03087389 */ /* 0x000064000002000c */
[----:B01----:R-:W-:Y:S05]  /*05f0*/  ENDCOLLECTIVE ;  /* 0x000000000000791b */ /* 0x003fea0003800000 */
.L_x_16:
[----:B------:R-:W-:Y:S02]  /*0600*/  HFMA2 R10, -RZ, RZ, 0, 2.384185791015625e-07 ;  /* 0x00000004ff0a7431 */ /* 0x000fe400000001ff */
[----:B------:R-:W-:-:S04]  /*0610*/  IMAD.MOV.U32 R5, RZ, RZ, R8 ;  /* 0x000000ffff057224 */ /* 0x000fc800078e0008 */
[----:B------:R-:W-:-:S05]  /*0620*/  FADD R5, R4, R5 ;  /* 0x0000000504057221 */ /* 0x000fca0000000000 */
[----:B------:R-:W-:-:S07]  /*0630*/  MOV R3, R5 ;  /* 0x0000000500037202 */ /* 0x000fce0000000f00 */
[----:B------:R-:W-:Y:S05]  /*0640*/  WARPSYNC.COLLECTIVE R9, `(.L_x_17) ;  /* 0x0000000009087348 */ /* 0x000fea0003c00000 */
[----:B------:R0:W1:Y:S02]  /*0650*/  SHFL.BFLY P1, R8, R3, R10, R12 ;  /* 0x0c00000a03087389 */ /* 0x000064000002000c */
[----:B01----:R-:W-:Y:S05]  /*0660*/  ENDCOLLECTIVE ;  /* 0x000000000000791b */ /* 0x003fea0003800000 */
.L_x_17:
[----:B------:R-:W-:Y:S02]  /*0670*/  HFMA2 R10, -RZ, RZ, 0, 1.1920928955078125e-07 ;  /* 0x00000002ff0a7431 */ /* 0x000fe400000001ff */
[----:B------:R-:W-:-:S04]  /*0680*/  IMAD.MOV.U32 R6, RZ, RZ, R8 ;  /* 0x000000ffff067224 */ /* 0x000fc800078e0008 */
[----:B------:R-:W-:-:S05]  /*0690*/  FADD R6, R5, R6 ;  /* 0x0000000605067221 */ /* 0x000fca0000000000 */
[----:B------:R-:W-:-:S07]  /*06a0*/  MOV R3, R6 ;  /* 0x0000000600037202 */ /* 0x000fce0000000f00 */
[----:B------:R-:W-:Y:S05]  /*06b0*/  WARPSYNC.COLLECTIVE R9, `(.L_x_18) ;  /* 0x0000000009087348 */ /* 0x000fea0003c00000 */
[----:B------:R0:W1:Y:S02]  /*06c0*/  SHFL.BFLY P1, R8, R3, R10, R12 ;  /* 0x0c00000a03087389 */ /* 0x000064000002000c */
[----:B01----:R-:W-:Y:S05]  /*06d0*/  ENDCOLLECTIVE ;  /* 0x000000000000791b */ /* 0x003fea0003800000 */
.L_x_18:
[----:B------:R-:W-:Y:S02]  /*06e0*/  HFMA2 R10, -RZ, RZ, 0, 5.9604644775390625e-08 ;  /* 0x00000001ff0a7431 */ /* 0x000fe400000001ff */
[----:B------:R-:W-:-:S04]  /*06f0*/  IMAD.MOV.U32 R7, RZ, RZ, R8 ;  /* 0x000000ffff077224 */ /* 0x000fc800078e0008 */
[----:B------:R-:W-:-:S05]  /*0700*/  FADD R7, R6, R7 ;  /* 0x0000000706077221 */ /* 0x000fca0000000000 */
[----:B------:R-:W-:-:S07]  /*0710*/  MOV R3, R7 ;  /* 0x0000000700037202 */ /* 0x000fce0000000f00 */
[----:B------:R-:W-:Y:S05]  /*0720*/  WARPSYNC.COLLECTIVE R9, `(.L_x_19) ;  /* 0x0000000009087348 */ /* 0x000fea0003c00000 */
[----:B------:R0:W1:Y:S02]  /*0730*/  SHFL.BFLY P1, R8, R3, R10, R12 ;  /* 0x0c00000a03087389 */ /* 0x000064000002000c */
[----:B01----:R-:W-:Y:S05]  /*0740*/  ENDCOLLECTIVE ;  /* 0x000000000000791b */ /* 0x003fea0003800000 */
.L_x_19:
[----:B------:R-:W-:Y:S05]  /*0750*/  BRA `(.L_x_20) ;  /* 0xfffffffc00307947 */ /* 0x000fea000383ffff */
.L_x_21:
        /* <DEDUP_REMOVED lines=10> */
.L_x_30:


//--------------------- .text._Z5sgemvPfS_S_ii    --------------------------
	.section	.text._Z5sgemvPfS_S_ii,"ax",@progbits
	.align	128
        .global         _Z5sgemvPfS_S_ii
        .type           _Z5sgemvPfS_S_ii,@function
        .size           _Z5sgemvPfS_S_ii,(.L_x_31 - _Z5sgemvPfS_S_ii)
        .other          _Z5sgemvPfS_S_ii,@"STO_CUDA_ENTRY STV_DEFAULT"
_Z5sgemvPfS_S_ii:
.text._Z5sgemvPfS_S_ii:
        /* <DEDUP_REMOVED lines=10> */
[----:B------:R-:W-:Y:S01]  /*00a0*/  HFMA2 R0, -RZ, RZ, 0, 0 ;  /* 0x00000000ff007431 */ /* 0x000fe200000001ff */
[----:B------:R-:W2:Y:S01]  /*00b0*/  LDCU.64 UR10, c[0x0][0x358] ;  /* 0x00006b00ff0a77ac */ /* 0x000ea20008000a00 */
[----:B-1----:R-:W-:Y:S01]  /*00c0*/  UISETP.GE.AND UP0, UPT, UR6, 0x1, UPT ;  /* 0x000000010600788c */ /* 0x002fe2000bf06270 */
[----:B0-----:R-:W-:-:S08]  /*00d0*/  LOP3.LUT R3, R3, 0x1f, RZ, 0xc0, !PT ;  /* 0x0000001f03037812 */ /* 0x001fd000078ec0ff */
[----:B--2---:R-:W-:Y:S05]  /*00e0*/  BRA.U !UP0, `(.L_x_22) ;  /* 0x0000000d08487547 */ /* 0x004fea000b800000 */
[----:B------:R-:W-:Y:S01]  /*00f0*/  UISETP.GE.U32.AND UP0, UPT, UR6, 0xe1, UPT ;  /* 0x000000e10600788c */ /* 0x000fe2000bf06070 */
[----:B------:R-:W-:Y:S01]  /*0100*/  MOV R0, RZ ;  /* 0x000000ff00007202 */ /* 0x000fe20000000f00 */
[----:B------:R-:W-:Y:S01]  /*0110*/  UIADD3 UR7, UPT, UPT, UR6, 0x1f, URZ ;  /* 0x0000001f06077890 */ /* 0x000fe2000fffe0ff */
[----:B------:R-:W-:-:S03]  /*0120*/  MOV R4, RZ ;  /* 0x000000ff00047202 */ /* 0x000fc60000000f00 */
[----:B------:R-:W-:-:S04]  /*0130*/  USHF.R.U32.HI UR4, URZ, 0x5, UR7 ;  /* 0x00000005ff047899 */ /* 0x000fc80008011607 */
[----:B------:R-:W-:Y:S01]  /*0140*/  ULOP3.LUT UR8, UR4, 0x7, URZ, 0xc0, !UPT ;  /* 0x0000000704087892 */ /* 0x000fe2000f8ec0ff */
[----:B------:R-:W-:Y:S11]  /*0150*/  BRA.U !UP0, `(.L_x_23) ;  /* 0x0000000908087547 */ /* 0x000ff6000b800000 */
[----:B------:R-:W-:Y:S01]  /*0160*/  LOP3.LUT R5, R3, 0x80, RZ, 0xfc, !PT ;  /* 0x0000008003057812 */ /* 0x000fe200078efcff */
[----:B------:R-:W0:Y:S01]  /*0170*/  LDC.64 R10, c[0x0][0x380] ;  /* 0x0000e000ff0a7b82 */ /* 0x000e220000000a00 */
[----:B------:R-:W-:Y:S02]  /*0180*/  IMAD R7, R2, UR6, R3 ;  /* 0x0000000602077c24 */ /* 0x000fe4000f8e0203 */
[----:B------:R-:W-:-:S04]  /*0190*/  IADD3 R13, PT, PT, R5, -0x80, RZ ;  /* 0xffffff80050d7810 */ /* 0x000fc80007ffe0ff */
[----:B------:R-:W-:-:S13]  /*01a0*/  ISETP.GE.AND P6, PT, R13, UR6, PT ;  /* 0x000000060d007c0c */ /* 0x000fda000bfc6270 */
[----:B------:R-:W1:Y:S01]  /*01b0*/  @!P6 LDC.64 R8, c[0x0][0x388] ;  /* 0x0000e200ff08eb82 */ /* 0x000e620000000a00 */
[----:B0-----:R-:W-:-:S05]  /*01c0*/  IMAD.WIDE R10, R7, 0x4, R10 ;  /* 0x00000004070a7825 */ /* 0x001fca00078e020a */
[----:B------:R-:W2:Y:S01]  /*01d0*/  @!P6 LDG.E R12, desc[UR10][R10.64] ;  /* 0x0000000a0a0ce981 */ /* 0x000ea2000c1e1900 */
[----:B-1----:R-:W-:-:S05]  /*01e0*/  @!P6 IMAD.WIDE.U32 R8, R13, 0x4, R8 ;  /* 0x000000040d08e825 */ /* 0x002fca00078e0008 */
[----:B------:R0:W2:Y:S01]  /*01f0*/  @!P6 LDG.E R13, desc[UR10][R8.64] ;  /* 0x0000000a080de981 */ /* 0x0000a2000c1e1900 */
[C---:B------:R-:W-:Y:S02]  /*0200*/  IADD3 R24, PT, PT, R5.reuse, -0x60, RZ ;  /* 0xffffffa005187810 */ /* 0x040fe40007ffe0ff */
[C---:B------:R-:W-:Y:S02]  /*0210*/  IADD3 R29, PT, PT, R5.reuse, -0x40, RZ ;  /* 0xffffffc0051d7810 */ /* 0x040fe40007ffe0ff */
[----:B------:R-:W-:Y:S02]  /*0220*/  ISETP.GE.AND P5, PT, R24, UR6, PT ;  /* 0x0000000618007c0c */ /* 0x000fe4000bfa6270 */
[----:B------:R-:W-:Y:S02]  /*0230*/  IADD3 R27, PT, PT, R5, -0x20, RZ ;  /* 0xffffffe0051b7810 */ /* 0x000fe40007ffe0ff */
[----:B------:R-:W-:Y:S02]  /*0240*/  ISETP.GE.AND P4, PT, R29, UR6, PT ;  /* 0x000000061d007c0c */ /* 0x000fe4000bf86270 */
[----:B------:R-:W-:-:S02]  /*0250*/  ISETP.GE.AND P3, PT, R27, UR6, PT ;  /* 0x000000061b007c0c */ /* 0x000fc4000bf66270 */
[C---:B------:R-:W-:Y:S02]  /*0260*/  ISETP.GE.AND P2, PT, R5.reuse, UR6, PT ;  /* 0x0000000605007c0c */ /* 0x040fe4000bf46270 */
[----:B------:R-:W-:-:S03]  /*0270*/  IADD3 R25, PT, PT, R5, 0x20, RZ ;  /* 0x0000002005197810 */ /* 0x000fc60007ffe0ff */
[----:B------:R-:W1:Y:S01]  /*0280*/  @!P5 LDC.64 R20, c[0x0][0x388] ;  /* 0x0000e200ff14db82 */ /* 0x000e620000000a00 */
[----:B------:R-:W-:Y:S02]  /*0290*/  IADD3 R6, PT, PT, R5, 0x40, RZ ;  /* 0x0000004005067810 */ /* 0x000fe40007ffe0ff */
[----:B------:R-:W-:Y:S02]  /*02a0*/  ISETP.GE.AND P1, PT, R25, UR6, PT ;  /* 0x0000000619007c0c */ /* 0x000fe4000bf26270 */
[----:B------:R-:W-:-:S03]  /*02b0*/  ISETP.GE.AND P0, PT, R6, UR6, PT ;  /* 0x0000000606007c0c */ /* 0x000fc6000bf06270 */
[----:B------:R-:W3:Y:S01]  /*02c0*/  @!P4 LDC.64 R22, c[0x0][0x388] ;  /* 0x0000e200ff16cb82 */ /* 0x000ee20000000a00 */
[----:B------:R-:W-:Y:S02]  /*02d0*/  IADD3 R4, PT, PT, R5, 0x60, RZ ;  /* 0x0000006005047810 */ /* 0x000fe40007ffe0ff */
[----:B------:R-:W-:-:S05]  /*02e0*/  MOV R0, RZ ;  /* 0x000000ff00007202 */ /* 0x000fca0000000f00 */
[----:B0-----:R-:W0:Y:S08]  /*02f0*/  @!P3 LDC.64 R8, c[0x0][0x388] ;  /* 0x0000e200ff08bb82 */ /* 0x001e300000000a00 */
[----:B------:R-:W4:Y:S08]  /*0300*/  @!P2 LDC.64 R18, c[0x0][0x388] ;  /* 0x0000e200ff12ab82 */ /* 0x000f300000000a00 */
[----:B------:R-:W5:Y:S01]  /*0310*/  @!P1 LDC.64 R16, c[0x0][0x388] ;  /* 0x0000e200ff109b82 */ /* 0x000f620000000a00 */
[----:B-1----:R-:W-:-:S02]  /*0320*/  @!P5 IMAD.WIDE.U32 R20, R24, 0x4, R20 ;  /* 0x000000041814d825 */ /* 0x002fc400078e0014 */
[----:B------:R-:W2:Y:S05]  /*0330*/  @!P3 LDG.E R24, desc[UR10][R10.64+0x180] ;  /* 0x0001800a0a18b981 */ /* 0x000eaa000c1e1900 */
[----:B------:R-:W1:Y:S01]  /*0340*/  @!P0 LDC.64 R14, c[0x0][0x388] ;  /* 0x0000e200ff0e8b82 */ /* 0x000e620000000a00 */
[----:B---3--:R-:W-:Y:S01]  /*0350*/  @!P4 IMAD.WIDE.U32 R22, R29, 0x4, R22 ;  /* 0x000000041d16c825 */ /* 0x008fe200078e0016 */
[----:B------:R-:W3:Y:S04]  /*0360*/  @!P5 LDG.E R21, desc[UR10][R20.64] ;  /* 0x0000000a1415d981 */ /* 0x000ee8000c1e1900 */
[----:B------:R-:W3:Y:S01]  /*0370*/  @!P5 LDG.E R29, desc[UR10][R10.64+0x80] ;  /* 0x0000800a0a1dd981 */ /* 0x000ee2000c1e1900 */
[----:B0-----:R-:W-:-:S03]  /*0380*/  @!P3 IMAD.WIDE.U32 R8, R27, 0x4, R8 ;  /* 0x000000041b08b825 */ /* 0x001fc600078e0008 */
[----:B------:R-:W3:Y:S01]  /*0390*/  @!P4 LDG.E R22, desc[UR10][R22.64] ;  /* 0x0000000a1616c981 */ /* 0x000ee2000c1e1900 */
[----:B----4-:R-:W-:-:S03]  /*03a0*/  @!P2 IMAD.WIDE.U32 R18, R5, 0x4, R18 ;  /* 0x000000040512a825 */ /* 0x010fc600078e0012 */
[----:B------:R-:W4:Y:S01]  /*03b0*/  @!P4 LDG.E R27, desc[UR10][R10.64+0x100] ;  /* 0x0001000a0a1bc981 */ /* 0x000f22000c1e1900 */
[----:B-----5:R-:W-:-:S03]  /*03c0*/  @!P1 IMAD.WIDE.U32 R16, R25, 0x4, R16 ;  /* 0x0000000419109825 */ /* 0x020fc600078e0010 */
[----:B------:R-:W5:Y:S04]  /*03d0*/  @!P3 LDG.E R9, desc[UR10][R8.64] ;  /* 0x0000000a0809b981 */ /* 0x000f68000c1e1900 */
[----:B------:R-:W5:Y:S01]  /*03e0*/  @!P2 LDG.E R18, desc[UR10][R18.64] ;  /* 0x0000000a1212a981 */ /* 0x000f62000c1e1900 */
[----:B-1----:R-:W-:-:S03]  /*03f0*/  @!P0 IMAD.WIDE.U32 R14, R6, 0x4, R14 ;  /* 0x00000004060e8825 */ /* 0x002fc600078e000e */
[----:B------:R-:W5:Y:S04]  /*0400*/  @!P2 LDG.E R25, desc[UR10][R10.64+0x200] ;  /* 0x0002000a0a19a981 */ /* 0x000f68000c1e1900 */
[----:B------:R-:W5:Y:S04]  /*0410*/  @!P1 LDG.E R17, desc[UR10][R16.64] ;  /* 0x0000000a10119981 */ /* 0x000f68000c1e1900 */
[----:B------:R-:W5:Y:S04]  /*0420*/  @!P1 LDG.E R6, desc[UR10][R10.64+0x280] ;  /* 0x0002800a0a069981 */ /* 0x000f68000c1e1900 */
[----:B------:R-:W5:Y:S04]  /*0430*/  @!P0 LDG.E R14, desc[UR10][R14.64] ;  /* 0x0000000a0e0e8981 */ /* 0x000f68000c1e1900 */
[----:B------:R-:W5:Y:S01]  /*0440*/  @!P0 LDG.E R23, desc[UR10][R10.64+0x300] ;  /* 0x0003000a0a178981 */ /* 0x000f62000c1e1900 */
[----:B--2---:R-:W-:Y:S01]  /*0450*/  @!P6 FFMA R0, R12, R13, RZ ;  /* 0x0000000d0c00e223 */ /* 0x004fe200000000ff */
[----:B------:R-:W-:-:S13]  /*0460*/  ISETP.GE.AND P6, PT, R4, UR6, PT ;  /* 0x0000000604007c0c */ /* 0x000fda000bfc6270 */
[----:B------:R-:W0:Y:S01]  /*0470*/  @!P6 LDC.64 R12, c[0x0][0x388] ;  /* 0x0000e200ff0ceb82 */ /* 0x000e220000000a00 */
[----:B------:R-:W2:Y:S01]  /*0480*/  @!P6 LDG.E R8, desc[UR10][R10.64+0x380] ;  /* 0x0003800a0a08e981 */ /* 0x000ea2000c1e1900 */
[----:B0-----:R-:W-:-:S06]  /*0490*/  @!P6 IMAD.WIDE.U32 R12, R4, 0x4, R12 ;  /* 0x00000004040ce825 */ /* 0x001fcc00078e000c */
[----:B------:R-:W2:Y:S01]  /*04a0*/  @!P6 LDG.E R13, desc[UR10][R12.64] ;  /* 0x0000000a0c0de981 */ /* 0x000ea2000c1e1900 */
[----:B------:R-:W-:-:S04]  /*04b0*/  ULOP3.LUT UR9, UR4, 0x3fffff8, URZ, 0xc0, !UPT ;  /* 0x03fffff804097892 */ /* 0x000fc8000f8ec0ff */
[----:B------:R-:W-:Y:S01]  /*04c0*/  UIADD3 UR5, UPT, UPT, -UR9, 0x8, URZ ;  /* 0x0000000809057890 */ /* 0x000fe2000fffe1ff */
[----:B---3--:R-:W-:-:S04]  /*04d0*/  @!P5 FFMA R0, R29, R21, R0 ;  /* 0x000000151d00d223 */ /* 0x008fc80000000000 */
[----:B----4-:R-:W-:-:S04]  /*04e0*/  @!P4 FFMA R0, R27, R22, R0 ;  /* 0x000000161b00c223 */ /* 0x010fc80000000000 */
[----:B-----5:R-:W-:Y:S01]  /*04f0*/  @!P3 FFMA R0, R24, R9, R0 ;  /* 0x000000091800b223 */ /* 0x020fe20000000000 */
[----:B------:R-:W-:-:S03]  /*0500*/  UISETP.NE.AND UP0, UPT, UR5, URZ, UPT ;  /* 0x000000ff0500728c */ /* 0x000fc6000bf05270 */
[----:B------:R-:W-:-:S04]  /*0510*/  @!P2 FFMA R0, R25, R18, R0 ;  /* 0x000000121900a223 */ /* 0x000fc80000000000 */
[----:B------:R-:W-:Y:S01]  /*0520*/  @!P1 FFMA R0, R6, R17, R0 ;  /* 0x0000001106009223 */ /* 0x000fe20000000000 */
[----:B------:R-:W-:-:S03]  /*0530*/  MOV R4, UR9 ;  /* 0x0000000900047c02 */ /* 0x000fc60008000f00 */
[----:B------:R-:W-:-:S04]  /*0540*/  @!P0 FFMA R0, R23, R14, R0 ;  /* 0x0000000e17008223 */ /* 0x000fc80000000000 */
[----:B--2---:R-:W-:Y:S01]  /*0550*/  @!P6 FFMA R0, R8, R13, R0 ;  /* 0x0000000d0800e223 */ /* 0x004fe20000000000 */
[----:B------:R-:W-:Y:S06]  /*0560*/  BRA.U !UP0, `(.L_x_23) ;  /* 0x0000000508047547 */ /* 0x000fec000b800000 */
[----:B------:R-:W-:Y:S01]  /*0570*/  IADD3 R5, PT, PT, R5, 0x100, RZ ;  /* 0x0000010005057810 */ /* 0x000fe20007ffe0ff */
[----:B------:R-:W0:Y:S01]  /*0580*/  LDCU UR6, c[0x0][0x39c] ;  /* 0x00007380ff0677ac */ /* 0x000e220008000800 */
[----:B------:R-:W-:-:S07]  /*0590*/  IADD3 R7, PT, PT, R7, 0x100, RZ ;  /* 0x0000010007077810 */ /* 0x000fce0007ffe0ff */
.L_x_24:
[----:B------:R-:W-:Y:S01]  /*05a0*/  IADD3 R13, PT, PT, R5, -0x80, RZ ;  /* 0xffffff80050d7810 */ /* 0x000fe20007ffe0ff */
[----:B------:R-:W1:Y:S03]  /*05b0*/  LDC.64 R8, c[0x0][0x380] ;  /* 0x0000e000ff087b82 */ /* 0x000e660000000a00 */
[----:B0-----:R-:W-:-:S13]  /*05c0*/  ISETP.GE.AND P6, PT, R13, UR6, PT ;  /* 0x000000060d007c0c */ /* 0x001fda000bfc6270 */
[----:B------:R-:W0:Y:S01]  /*05d0*/  @!P6 LDC.64 R10, c[0x0][0x388] ;  /* 0x0000e200ff0aeb82 */ /* 0x000e220000000a00 */
[----:B-1----:R-:W-:-:S04]  /*05e0*/  IMAD.WIDE R8, R7, 0x4, R8 ;  /* 0x0000000407087825 */ /* 0x002fc800078e0208 */
[----:B0-----:R-:W-:Y:S02]  /*05f0*/  @!P6 IMAD.WIDE.U32 R10, R13, 0x4, R10 ;  /* 0x000000040d0ae825 */ /* 0x001fe400078e000a */
[----:B------:R-:W2:Y:S04]  /*0600*/  @!P6 LDG.E R13, desc[UR10][R8.64] ;  /* 0x0000000a080de981 */ /* 0x000ea8000c1e1900 */
[----:B------:R0:W2:Y:S01]  /*0610*/  @!P6 LDG.E R12, desc[UR10][R10.64] ;  /* 0x0000000a0a0ce981 */ /* 0x0000a2000c1e1900 */
[C---:B------:R-:W-:Y:S02]  /*0620*/  IADD3 R22, PT, PT, R5.reuse, -0x60, RZ ;  /* 0xffffffa005167810 */ /* 0x040fe40007ffe0ff */
[----:B------:R-:W-:Y:S02]  /*0630*/  IADD3 R23, PT, PT, R5, -0x40, RZ ;  /* 0xffffffc005177810 */ /* 0x000fe40007ffe0ff */
[----:B------:R-:W-:-:S02]  /*0640*/  ISETP.GE.AND P5, PT, R22, UR6, PT ;  /* 0x0000000616007c0c */ /* 0x000fc4000bfa6270 */
[----:B------:R-:W-:Y:S02]  /*0650*/  ISETP.GE.AND P4, PT, R23, UR6, PT ;  /* 0x0000000617007c0c */ /* 0x000fe4000bf86270 */
[C---:B------:R-:W-:Y:S02]  /*0660*/  IADD3 R6, PT, PT, R5.reuse, -0x20, RZ ;  /* 0xffffffe005067810 */ /* 0x040fe40007ffe0ff */
[C---:B------:R-:W-:Y:S02]  /*0670*/  IADD3 R25, PT, PT, R5.reuse, 0x20, RZ ;  /* 0x0000002005197810 */ /* 0x040fe40007ffe0ff */
[----:B------:R-:W-:Y:S02]  /*0680*/  ISETP.GE.AND P3, PT, R6, UR6, PT ;  /* 0x0000000606007c0c */ /* 0x000fe4000bf66270 */
[C---:B------:R-:W-:Y:S02]  /*0690*/  ISETP.GE.AND P2, PT, R5.reuse, UR6, PT ;  /* 0x0000000605007c0c */ /* 0x040fe4000bf46270 */
[----:B------:R-:W-:Y:S01]  /*06a0*/  IADD3 R27, PT, PT, R5, 0x40, RZ ;  /* 0x00000040051b7810 */ /* 0x000fe20007ffe0ff */
[----:B------:R-:W1:Y:S01]  /*06b0*/  @!P5 LDC.64 R18, c[0x0][0x388] ;  /* 0x0000e200ff12db82 */ /* 0x000e620000000a00 */
[----:B------:R-:W-:Y:S01]  /*06c0*/  ISETP.GE.AND P1, PT, R25, UR6, PT ;  /* 0x0000000619007c0c */ /* 0x000fe2000bf26270 */
[----:B------:R-:W3:Y:S01]  /*06d0*/  @!P4 LDG.E R24, desc[UR10][R8.64+0x100] ;  /* 0x0001000a0818c981 */ /* 0x000ee2000c1e1900 */
[----:B------:R-:W-:-:S02]  /*06e0*/  ISETP.GE.AND P0, PT, R27, UR6, PT ;  /* 0x000000061b007c0c */ /* 0x000fc4000bf06270 */
[----:B------:R-:W-:-:S03]  /*06f0*/  IADD3 R29, PT, PT, R5, 0x60, RZ ;  /* 0x00000060051d7810 */ /* 0x000fc60007ffe0ff */
[----:B------:R-:W4:Y:S01]  /*0700*/  @!P4 LDC.64 R20, c[0x0][0x388] ;  /* 0x0000e200ff14cb82 */ /* 0x000f220000000a00 */
[----:B------:R-:W5:Y:S07]  /*0710*/  @!P3 LDG.E R26, desc[UR10][R8.64+0x180] ;  /* 0x0001800a081ab981 */ /* 0x000f6e000c1e1900 */
[----:B0-----:R-:W0:Y:S08]  /*0720*/  @!P3 LDC.64 R10, c[0x0][0x388] ;  /* 0x0000e200ff0abb82 */ /* 0x001e300000000a00 */
[----:B------:R-:W0:Y:S01]  /*0730*/  @!P1 LDC.64 R14, c[0x0][0x388] ;  /* 0x0000e200ff0e9b82 */ /* 0x000e220000000a00 */
[----:B-1----:R-:W-:-:S06]  /*0740*/  @!P5 IMAD.WIDE.U32 R18, R22, 0x4, R18 ;  /* 0x000000041612d825 */ /* 0x002fcc00078e0012 */
[----:B------:R-:W3:Y:S01]  /*0750*/  @!P5 LDG.E R19, desc[UR10][R18.64] ;  /* 0x0000000a1213d981 */ /* 0x000ee2000c1e1900 */
[----:B------:R-:W1:Y:S01]  /*0760*/  @!P0 LDC.64 R16, c[0x0][0x388] ;  /* 0x0000e200ff108b82 */ /* 0x000e620000000a00 */
[----:B----4-:R-:W-:-:S06]  /*0770*/  @!P4 IMAD.WIDE.U32 R20, R23, 0x4, R20 ;  /* 0x000000041714c825 */ /* 0x010fcc00078e0014 */
[----:B------:R-:W4:Y:S01]  /*0780*/  @!P4 LDG.E R21, desc[UR10][R20.64] ;  /* 0x0000000a1415c981 */ /* 0x000f22000c1e1900 */
[----:B0-----:R-:W-:-:S03]  /*0790*/  @!P3 IMAD.WIDE.U32 R10, R6, 0x4, R10 ;  /* 0x00000004060ab825 */ /* 0x001fc600078e000a */
[----:B------:R-:W3:Y:S04]  /*07a0*/  @!P5 LDG.E R6, desc[UR10][R8.64+0x80] ;  /* 0x0000800a0806d981 */ /* 0x000ee8000c1e1900 */
[----:B------:R-:W5:Y:S01]  /*07b0*/  @!P3 LDG.E R11, desc[UR10][R10.64] ;  /* 0x0000000a0a0bb981 */ /* 0x000f62000c1e1900 */
[----:B------:R-:W-:-:S03]  /*07c0*/  @!P1 IMAD.WIDE.U32 R14, R25, 0x4, R14 ;  /* 0x00000004190e9825 */ /* 0x000fc600078e000e */
[----:B------:R-:W5:Y:S04]  /*07d0*/  @!P2 LDG.E R25, desc[UR10][R8.64+0x200] ;  /* 0x0002000a0819a981 */ /* 0x000f68000c1e1900 */
[----:B------:R-:W5:Y:S01]  /*07e0*/  @!P1 LDG.E R15, desc[UR10][R14.64] ;  /* 0x0000000a0e0f9981 */ /* 0x000f62000c1e1900 */
[----:B-1----:R-:W-:-:S03]  /*07f0*/  @!P0 IMAD.WIDE.U32 R16, R27, 0x4, R16 ;  /* 0x000000041b108825 */ /* 0x002fc600078e0010 */
[----:B------:R-:W5:Y:S04]  /*0800*/  @!P1 LDG.E R18, desc[UR10][R8.64+0x280] ;  /* 0x0002800a08129981 */ /* 0x000f68000c1e1900 */
[----:B------:R-:W5:Y:S01]  /*0810*/  @!P0 LDG.E R16, desc[UR10][R16.64] ;  /* 0x0000000a10108981 */ /* 0x000f62000c1e1900 */
[----:B--2---:R-:W-:Y:S01]  /*0820*/  @!P6 FFMA R0, R13, R12, R0 ;  /* 0x0000000c0d00e223 */ /* 0x004fe20000000000 */
[----:B------:R-:W-:Y:S01]  /*0830*/  ISETP.GE.AND P6, PT, R29, UR6, PT ;  /* 0x000000061d007c0c */ /* 0x000fe2000bfc6270 */
[----:B------:R-:W0:-:S12]  /*0840*/  @!P2 LDC.64 R12, c[0x0][0x388] ;  /* 0x0000e200ff0cab82 */ /* 0x000e180000000a00 */
[----:B------:R-:W1:Y:S01]  /*0850*/  @!P6 LDC.64 R22, c[0x0][0x388] ;  /* 0x0000e200ff16eb82 */ /* 0x000e620000000a00 */
[----:B------:R-:W2:Y:S01]  /*0860*/  @!P6 LDG.E R27, desc[UR10][R8.64+0x380] ;  /* 0x0003800a081be981 */ /* 0x000ea2000c1e1900 */
[----:B0-----:R-:W-:-:S06]  /*0870*/  @!P2 IMAD.WIDE.U32 R12, R5, 0x4, R12 ;  /* 0x00000004050ca825 */ /* 0x001fcc00078e000c */
[----:B------:R-:W2:Y:S01]  /*0880*/  @!P2 LDG.E R12, desc[UR10][R12.64] ;  /* 0x0000000a0c0ca981 */ /* 0x000ea2000c1e1900 */
[----:B-1----:R-:W-:-:S03]  /*0890*/  @!P6 IMAD.WIDE.U32 R22, R29, 0x4, R22 ;  /* 0x000000041d16e825 */ /* 0x002fc600078e0016 */
[----:B------:R-:W2:Y:S04]  /*08a0*/  @!P0 LDG.E R29, desc[UR10][R8.64+0x300] ;  /* 0x0003000a081d8981 */ /* 0x000ea8000c1e1900 */
[----:B------:R-:W2:Y:S01]  /*08b0*/  @!P6 LDG.E R22, desc[UR10][R22.64] ;  /* 0x0000000a1616e981 */ /* 0x000ea2000c1e1900 */
[----:B------:R-:W-:Y:S01]  /*08c0*/  UIADD3 UR5, UPT, UPT, UR5, 0x8, URZ ;  /* 0x0000000805057890 */ /* 0x000fe2000fffe0ff */
[----:B---3--:R-:W-:-:S04]  /*08d0*/  @!P5 FFMA R0, R6, R19, R0 ;  /* 0x000000130600d223 */ /* 0x008fc80000000000 */
[----:B----4-:R-:W-:-:S04]  /*08e0*/  @!P4 FFMA R0, R24, R21, R0 ;  /* 0x000000151800c223 */ /* 0x010fc80000000000 */
[----:B-----5:R-:W-:Y:S01]  /*08f0*/  @!P3 FFMA R0, R26, R11, R0 ;  /* 0x0000000b1a00b223 */ /* 0x020fe20000000000 */
[----:B------:R-:W-:Y:S01]  /*0900*/  UISETP.NE.AND UP0, UPT, UR5, URZ, UPT ;  /* 0x000000ff0500728c */ /* 0x000fe2000bf05270 */
[----:B------:R-:W-:Y:S02]  /*0910*/  IADD3 R7, PT, PT, R7, 0x100, RZ ;  /* 0x0000010007077810 */ /* 0x000fe40007ffe0ff */
[----:B------:R-:W-:Y:S01]  /*0920*/  IADD3 R5, PT, PT, R5, 0x100, RZ ;  /* 0x0000010005057810 */ /* 0x000fe20007ffe0ff */
[----:B--2---:R-:W-:-:S04]  /*0930*/  @!P2 FFMA R0, R25, R12, R0 ;  /* 0x0000000c1900a223 */ /* 0x004fc80000000000 */
[----:B------:R-:W-:-:S04]  /*0940*/  @!P1 FFMA R0, R18, R15, R0 ;  /* 0x0000000f12009223 */ /* 0x000fc80000000000 */
[----:B------:R-:W-:-:S04]  /*0950*/  @!P0 FFMA R0, R29, R16, R0 ;  /* 0x000000101d008223 */ /* 0x000fc80000000000 */
[----:B------:R-:W-:Y:S01]  /*0960*/  @!P6 FFMA R0, R27, R22, R0 ;  /* 0x000000161b00e223 */ /* 0x000fe20000000000 */
[----:B------:R-:W-:Y:S06]  /*0970*/  BRA.U UP0, `(.L_x_24) ;  /* 0xfffffffd00087547 */ /* 0x000fec000b83ffff */
.L_x_23:
[----:B------:R-:W-:-:S09]  /*0980*/  UISETP.NE.AND UP0, UPT, UR8, URZ, UPT ;  /* 0x000000ff0800728c */ /* 0x000fd2000bf05270 */
[----:B------:R-:W-:Y:S05]  /*0990*/  BRA.U !UP0, `(.L_x_22) ;  /* 0x00000005081c7547 */ /* 0x000fea000b800000 */
[----:B------:R-:W-:Y:S02]  /*09a0*/  UISETP.GE.U32.AND UP0, UPT, UR8, 0x4, UPT ;  /* 0x000000040800788c */ /* 0x000fe4000bf06070 */
[----:B------:R-:W-:-:S07]  /*09b0*/  ULOP3.LUT UP1, UR4, UR4, 0x3, URZ, 0xc0, !UPT ;  /* 0x0000000304047892 */ /* 0x000fce000f82c0ff */
[----:B------:R-:W-:Y:S05]  /*09c0*/  BRA.U !UP0, `(.L_x_25) ;  /* 0x0000000108807547 */ /* 0x000fea000b800000 */
[----:B------:R-:W-:Y:S01]  /*09d0*/  LEA R19, R4, R3, 0x5 ;  /* 0x0000000304137211 */ /* 0x000fe200078e28ff */
[----:B------:R-:W0:Y:S03]  /*09e0*/  LDC.64 R10, c[0x0][0x380] ;  /* 0x0000e000ff0a7b82 */ /* 0x000e260000000a00 */
[C---:B------:R-:W-:Y:S01]  /*09f0*/  ISETP.GE.AND P0, PT, R19.reuse, UR6, PT ;  /* 0x0000000613007c0c */ /* 0x040fe2000bf06270 */
[----:B------:R-:W-:Y:S01]  /*0a00*/  IMAD R17, R2, UR6, R19 ;  /* 0x0000000602117c24 */ /* 0x000fe2000f8e0213 */
[C---:B------:R-:W-:Y:S02]  /*0a10*/  IADD3 R21, PT, PT, R19.reuse, 0x20, RZ ;  /* 0x0000002013157810 */ /* 0x040fe40007ffe0ff */
[----:B------:R-:W-:Y:S02]  /*0a20*/  IADD3 R23, PT, PT, R19, 0x40, RZ ;  /* 0x0000004013177810 */ /* 0x000fe40007ffe0ff */
[----:B------:R-:W-:-:S02]  /*0a30*/  ISETP.GE.AND P1, PT, R21, UR6, PT ;  /* 0x0000000615007c0c */ /* 0x000fc4000bf26270 */
[----:B------:R-:W-:Y:S02]  /*0a40*/  ISETP.GE.AND P2, PT, R23, UR6, PT ;  /* 0x0000000617007c0c */ /* 0x000fe4000bf46270 */
[----:B------:R-:W-:-:S03]  /*0a50*/  IADD3 R5, PT, PT, R19, 0x60, RZ ;  /* 0x0000006013057810 */ /* 0x000fc60007ffe0ff */
[----:B------:R-:W1:Y:S01]  /*0a60*/  @!P0 LDC.64 R14, c[0x0][0x388] ;  /* 0x0000e200ff0e8b82 */ /* 0x000e620000000a00 */
[----:B------:R-:W-:-:S07]  /*0a70*/  ISETP.GE.AND P3, PT, R5, UR6, PT ;  /* 0x0000000605007c0c */ /* 0x000fce000bf66270 */
[----:B------:R-:W2:Y:S01]  /*0a80*/  @!P1 LDC.64 R12, c[0x0][0x388] ;  /* 0x0000e200ff0c9b82 */ /* 0x000ea20000000a00 */
[----:B0-----:R-:W-:-:S05]  /*0a90*/  IMAD.WIDE R10, R17, 0x4, R10 ;  /* 0x00000004110a7825 */ /* 0x001fca00078e020a */
[----:B------:R-:W3:Y:S02]  /*0aa0*/  @!P0 LDG.E R17, desc[UR10][R10.64] ;  /* 0x0000000a0a118981 */ /* 0x000ee4000c1e1900 */
[----:B------:R-:W0:Y:S08]  /*0ab0*/  @!P2 LDC.64 R8, c[0x0][0x388] ;  /* 0x0000e200ff08ab82 */ /* 0x000e300000000a00 */
[----:B------:R-:W4:Y:S01]  /*0ac0*/  @!P3 LDC.64 R6, c[0x0][0x388] ;  /* 0x0000e200ff06bb82 */ /* 0x000f220000000a00 */
[----:B-1----:R-:W-:-:S02]  /*0ad0*/  @!P0 IMAD.WIDE.U32 R14, R19, 0x4, R14 ;  /* 0x00000004130e8825 */ /* 0x002fc400078e000e */
[----:B------:R-:W5:Y:S04]  /*0ae0*/  @!P1 LDG.E R19, desc[UR10][R10.64+0x80] ;  /* 0x0000800a0a139981 */ /* 0x000f68000c1e1900 */
[----:B------:R-:W3:Y:S01]  /*0af0*/  @!P0 LDG.E R14, desc[UR10][R14.64] ;  /* 0x0000000a0e0e8981 */ /* 0x000ee2000c1e1900 */
[----:B--2---:R-:W-:-:S03]  /*0b00*/  @!P1 IMAD.WIDE.U32 R12, R21, 0x4, R12 ;  /* 0x00000004150c9825 */ /* 0x004fc600078e000c */
[----:B------:R-:W2:Y:S04]  /*0b10*/  @!P3 LDG.E R21, desc[UR10][R10.64+0x180] ;  /* 0x0001800a0a15b981 */ /* 0x000ea8000c1e1900 */
[----:B------:R-:W5:Y:S01]  /*0b20*/  @!P1 LDG.E R12, desc[UR10][R12.64] ;  /* 0x0000000a0c0c9981 */ /* 0x000f62000c1e1900 */
[----:B0-----:R-:W-:-:S06]  /*0b30*/  @!P2 IMAD.WIDE.U32 R8, R23, 0x4, R8 ;  /* 0x000000041708a825 */ /* 0x001fcc00078e0008 */
[----:B------:R-:W2:Y:S01]  /*0b40*/  @!P2 LDG.E R8, desc[UR10][R8.64] ;  /* 0x0000000a0808a981 */ /* 0x000ea2000c1e1900 */
[----:B----4-:R-:W-:-:S03]  /*0b50*/  @!P3 IMAD.WIDE.U32 R6, R5, 0x4, R6 ;  /* 0x000000040506b825 */ /* 0x010fc600078e0006 */
[----:B------:R-:W2:Y:S04]  /*0b60*/  @!P2 LDG.E R5, desc[UR10][R10.64+0x100] ;  /* 0x0001000a0a05a981 */ /* 0x000ea8000c1e1900 */
[----:B------:R-:W4:Y:S01]  /*0b70*/  @!P3 LDG.E R6, desc[UR10][R6.64] ;  /* 0x0000000a0606b981 */ /* 0x000f22000c1e1900 */
[----:B------:R-:W-:Y:S01]  /*0b80*/  IADD3 R4, PT, PT, R4, 0x4, RZ ;  /* 0x0000000404047810 */ /* 0x000fe20007ffe0ff */
[----:B---3--:R-:W-:-:S04]  /*0b90*/  @!P0 FFMA R0, R17, R14, R0 ;  /* 0x0000000e11008223 */ /* 0x008fc80000000000 */
[----:B-----5:R-:W-:-:S04]  /*0ba0*/  @!P1 FFMA R0, R19, R12, R0 ;  /* 0x0000000c13009223 */ /* 0x020fc80000000000 */
[----:B--2---:R-:W-:-:S04]  /*0bb0*/  @!P2 FFMA R0, R5, R8, R0 ;  /* 0x000000080500a223 */ /* 0x004fc80000000000 */
[----:B----4-:R-:W-:-:S07]  /*0bc0*/  @!P3 FFMA R0, R21, R6, R0 ;  /* 0x000000061500b223 */ /* 0x010fce0000000000 */
.L_x_25:
[----:B------:R-:W-:Y:S05]  /*0bd0*/  BRA.U !UP1, `(.L_x_22) ;  /* 0x00000001098c7547 */ /* 0x000fea000b800000 */
[----:B------:R-:W-:Y:S02]  /*0be0*/  UISETP.NE.AND UP0, UPT, UR4, 0x1, UPT ;  /* 0x000000010400788c */ /* 0x000fe4000bf05270 */
[----:B------:R-:W-:-:S07]  /*0bf0*/  ULOP3.LUT UP1, URZ, UR7, 0x20, URZ, 0xc0, !UPT ;  /* 0x0000002007ff7892 */ /* 0x000fce000f82c0ff */
[----:B------:R-:W-:Y:S05]  /*0c00*/  BRA.U !UP0, `(.L_x_26) ;  /* 0x0000000108487547 */ /* 0x000fea000b800000 */
[----:B------:R-:W-:Y:S01]  /*0c10*/  LEA R15, R4, R3, 0x5 ;  /* 0x00000003040f7211 */ /* 0x000fe200078e28ff */
[----:B------:R-:W0:Y:S03]  /*0c20*/  LDC.64 R10, c[0x0][0x380] ;  /* 0x0000e000ff0a7b82 */ /* 0x000e260000000a00 */
[C---:B------:R-:W-:Y:S01]  /*0c30*/  ISETP.GE.AND P0, PT, R15.reuse, UR6, PT ;  /* 0x000000060f007c0c */ /* 0x040fe2000bf06270 */
[----:B------:R-:W-:Y:S01]  /*0c40*/  IMAD R5, R2, UR6, R15 ;  /* 0x0000000602057c24 */ /* 0x000fe2000f8e020f */
[----:B------:R-:W-:-:S04]  /*0c50*/  IADD3 R13, PT, PT, R15, 0x20, RZ ;  /* 0x000000200f0d7810 */ /* 0x000fc80007ffe0ff */
[----:B------:R-:W-:-:S07]  /*0c60*/  ISETP.GE.AND P1, PT, R13, UR6, PT ;  /* 0x000000060d007c0c */ /* 0x000fce000bf26270 */
[----:B------:R-:W1:Y:S08]  /*0c70*/  @!P0 LDC.64 R6, c[0x0][0x388] ;  /* 0x0000e200ff068b82 */ /* 0x000e700000000a00 */
[----:B------:R-:W2:Y:S01]  /*0c80*/  @!P1 LDC.64 R8, c[0x0][0x388] ;  /* 0x0000e200ff089b82 */ /* 0x000ea20000000a00 */
[----:B0-----:R-:W-:-:S05]  /*0c90*/  IMAD.WIDE R10, R5, 0x4, R10 ;  /* 0x00000004050a7825 */ /* 0x001fca00078e020a */
[----:B------:R-:W3:Y:S01]  /*0ca0*/  @!P0 LDG.E R5, desc[UR10][R10.64] ;  /* 0x0000000a0a058981 */ /* 0x000ee2000c1e1900 */
[----:B-1----:R-:W-:-:S06]  /*0cb0*/  @!P0 IMAD.WIDE.U32 R6, R15, 0x4, R6 ;  /* 0x000000040f068825 */ /* 0x002fcc00078e0006 */
[----:B------:R-:W3:Y:S01]  /*0cc0*/  @!P0 LDG.E R6, desc[UR10][R6.64] ;  /* 0x0000000a06068981 */ /* 0x000ee2000c1e1900 */
[----:B--2---:R-:W-:-:S03]  /*0cd0*/  @!P1 IMAD.WIDE.U32 R8, R13, 0x4, R8 ;  /* 0x000000040d089825 */ /* 0x004fc600078e0008 */
[----:B------:R-:W2:Y:S04]  /*0ce0*/  @!P1 LDG.E R13, desc[UR10][R10.64+0x80] ;  /* 0x0000800a0a0d9981 */ /* 0x000ea8000c1e1900 */
[----:B------:R-:W2:Y:S01]  /*0cf0*/  @!P1 LDG.E R8, desc[UR10][R8.64] ;  /* 0x0000000a08089981 */ /* 0x000ea2000c1e1900 */
[----:B------:R-:W-:Y:S01]  /*0d00*/  IADD3 R4, PT, PT, R4, 0x2, RZ ;  /* 0x0000000204047810 */ /* 0x000fe20007ffe0ff */
[----:B---3--:R-:W-:-:S04]  /*0d10*/  @!P0 FFMA R0, R5, R6, R0 ;  /* 0x0000000605008223 */ /* 0x008fc80000000000 */
[----:B--2---:R-:W-:-:S07]  /*0d20*/  @!P1 FFMA R0, R13, R8, R0 ;  /* 0x000000080d009223 */ /* 0x004fce0000000000 */
.L_x_26:
[----:B------:R-:W-:Y:S05]  /*0d30*/  BRA.U !UP1, `(.L_x_22) ;  /* 0x0000000109347547 */ /* 0x000fea000b800000 */
[----:B------:R-:W-:Y:S01]  /*0d40*/  LEA R11, R4, R3, 0x5 ;  /* 0x00000003040b7211 */ /* 0x000fe200078e28ff */
[----:B------:R-:W-:Y:S03]  /*0d50*/  BSSY.RECONVERGENT B0, `(.L_x_22) ;  /* 0x000000b000007945 */ /* 0x000fe60003800200 */
[----:B------:R-:W-:-:S13]  /*0d60*/  ISETP.GE.AND P0, PT, R11, UR6, PT ;  /* 0x000000060b007c0c */ /* 0x000fda000bf06270 */
[----:B------:R-:W-:Y:S05]  /*0d70*/  @P0 BRA `(.L_x_27) ;  /* 0x0000000000200947 */ /* 0x000fea0003800000 */
[----:B------:R-:W0:Y:S01]  /*0d80*/  LDC.64 R4, c[0x0][0x380] ;  /* 0x0000e000ff047b82 */ /* 0x000e220000000a00 */
[----:B------:R-:W-:-:S07]  /*0d90*/  IMAD R9, R2, UR6, R11 ;  /* 0x0000000602097c24 */ /* 0x000fce000f8e020b */
[----:B------:R-:W1:Y:S01]  /*0da0*/  LDC.64 R6, c[0x0][0x388] ;  /* 0x0000e200ff067b82 */ /* 0x000e620000000a00 */
[----:B0-----:R-:W-:-:S06]  /*0db0*/  IMAD.WIDE R4, R9, 0x4, R4 ;  /* 0x0000000409047825 */ /* 0x001fcc00078e0204 */
[----:B------:R-:W2:Y:S01]  /*0dc0*/  LDG.E R5, desc[UR10][R4.64] ;  /* 0x0000000a04057981 */ /* 0x000ea2000c1e1900 */
[----:B-1----:R-:W-:-:S06]  /*0dd0*/  IMAD.WIDE.U32 R6, R11, 0x4, R6 ;  /* 0x000000040b067825 */ /* 0x002fcc00078e0006 */
[----:B------:R-:W2:Y:S02]  /*0de0*/  LDG.E R6, desc[UR10][R6.64] ;  /* 0x0000000a06067981 */ /* 0x000ea4000c1e1900 */
[----:B--2---:R-:W-:-:S07]  /*0df0*/  FFMA R0, R5, R6, R0 ;  /* 0x0000000605007223 */ /* 0x004fce0000000000 */
.L_x_27:
[----:B------:R-:W-:Y:S05]  /*0e00*/  BSYNC.RECONVERGENT B0 ;  /* 0x0000000000007941 */ /* 0x000fea0003800200 */
.L_x_22:
[----:B------:R-:W0:Y:S01]  /*0e10*/  SHFL.BFLY PT, R5, R0, 0x10, 0x1f ;  /* 0x0e001f0000057f89 */ /* 0x000e2200000e0000 */
[----:B------:R-:W-:Y:S01]  /*0e20*/  ISETP.NE.AND P0, PT, R3, RZ, PT ;  /* 0x000000ff0300720c */ /* 0x000fe20003f05270 */
[----:B0-----:R-:W-:-:S05]  /*0e30*/  FADD R5, R5, R0 ;  /* 0x0000000005057221 */ /* 0x001fca0000000000 */
[----:B------:R-:W0:Y:S02]  /*0e40*/  SHFL.BFLY PT, R4, R5, 0x8, 0x1f ;  /* 0x0d001f0005047f89 */ /* 0x000e2400000e0000 */
[----:B0-----:R-:W-:-:S05]  /*0e50*/  FADD R4, R5, R4 ;  /* 0x0000000405047221 */ /* 0x001fca0000000000 */
[----:B------:R-:W0:Y:S02]  /*0e60*/  SHFL.BFLY PT, R7, R4, 0x4, 0x1f ;  /* 0x0c801f0004077f89 */ /* 0x000e2400000e0000 */
[----:B0-----:R-:W-:-:S05]  /*0e70*/  FADD R7, R4, R7 ;  /* 0x0000000704077221 */ /* 0x001fca0000000000 */
[----:B------:R-:W0:Y:S02]  /*0e80*/  SHFL.BFLY PT, R6, R7, 0x2, 0x1f ;  /* 0x0c401f0007067f89 */ /* 0x000e2400000e0000 */
[----:B0-----:R-:W-:-:S05]  /*0e90*/  FADD R6, R7, R6 ;  /* 0x0000000607067221 */ /* 0x001fca0000000000 */
[----:B------:R0:W1:Y:S01]  /*0ea0*/  SHFL.BFLY PT, R3, R6, 0x1, 0x1f ;  /* 0x0c201f0006037f89 */ /* 0x00006200000e0000 */
[----:B------:R-:W-:Y:S05]  /*0eb0*/  @P0 EXIT ;  /* 0x000000000000094d */ /* 0x000fea0003800000 */
[----:B------:R-:W2:Y:S01]  /*0ec0*/  LDC.64 R4, c[0x0][0x390] ;  /* 0x0000e400ff047b82 */ /* 0x000ea20000000a00 */
[----:B-1----:R-:W-:Y:S01]  /*0ed0*/  FADD R7, R6, R3 ;  /* 0x0000000306077221 */ /* 0x002fe20000000000 */
[----:B--2---:R-:W-:-:S05]  /*0ee0*/  IMAD.WIDE R2, R2, 0x4, R4 ;  /* 0x0000000402027825 */ /* 0x004fca00078e0204 */
[----:B------:R-:W-:Y:S01]  /*0ef0*/  STG.E desc[UR10][R2.64], R7 ;  /* 0x0000000702007986 */ /* 0x000fe2000c10190a */
[----:B------:R-:W-:Y:S05]  /*0f00*/  EXIT ;  /* 0x000000000000794d */ /* 0x000fea0003800000 */
.L_x_28:
        /* <DEDUP_REMOVED lines=15> */
.L_x_31:


//--------------------- .nv.shared.reserved.0     --------------------------
	.section	.nv.shared.reserved.0,"aw",@nobits
	.weak		__nv_reservedSMEM_offset_0_alias
	.size		__nv_reservedSMEM_offset_0_alias, 0, 64
	.other		__nv_reservedSMEM_offset_0_alias,@"STO_CUDA_RESERVED_SHARED STV_DEFAULT"
__nv_reservedSMEM_offset_0_alias:
	.zero		0
	.zero		64


//--------------------- .nv.shared._Z11sgemv_blockPfS_S_ii --------------------------
	.section	.nv.shared._Z11sgemv_blockPfS_S_ii,"aw",@nobits
	.sectionflags	@""
	.align	4
.nv.shared._Z11sgemv_blockPfS_S_ii:
	.zero		1152


//--------------------- .nv.constant0._Z11hgemv_f16x8P6__halfS0_S0_ii --------------------------
	.section	.nv.constant0._Z11hgemv_f16x8P6__halfS0_S0_ii,"a",@progbits
	.sectionflags	@""
	.align	4
.nv.constant0._Z11hgemv_f16x8P6__halfS0_S0_ii:
	.zero		928


//--------------------- .nv.constant0._Z11sgemv_blockPfS_S_ii --------------------------
	.section	.nv.constant0._Z11sgemv_blockPfS_S_ii,"a",@progbits
	.sectionflags	@""
	.align	4
.nv.constant0._Z11sgemv_blockPfS_S_ii:
	.zero		928


//--------------------- .nv.constant0._Z5sgemvPfS_S_ii --------------------------
	.section	.nv.constant0._Z5sgemvPfS_S_ii,"a",@progbits
	.sectionflags	@""
	.align	4
.nv.constant0._Z5sgemvPfS_S_ii:
	.zero		928


//--------------------- SYMBOLS --------------------------

	.type		.nv.reservedSmem.offset0,@object
	.size		.nv.reservedSmem.offset0,0x4
	.type		.nv.reservedSmem.cap,@object
	.size		.nv.reservedSmem.cap,0x4
